	.target	sm_90a

	.elftype	@"ET_EXEC"


//--------------------- .note.nv.tkinfo           --------------------------
	.section	.note.nv.tkinfo,"",@"SHT_NOTE"
	.sectionflags	@"SHF_NOTE_NV_TKINFO"
	.tkinfo
        /*0018*/ 	.word	0x00000002
        /*0030*/ 	.string	""
        /*0030*/ 	.string	"ptxas"
        /*0030*/ 	.string	"Cuda compilation tools, release 13.0, V13.0.88"
        /*0030*/ 	.string	"Build cuda_13.0.r13.0/compiler.36424714_0"
        /*0030*/ 	.string	"-arch sm_90a -m 64 "



//--------------------- .note.nv.cuinfo           --------------------------
	.section	.note.nv.cuinfo,"",@"SHT_NOTE"
	.sectionflags	@"SHF_NOTE_NV_CUINFO"
        /*0018*/ 	.short	0x0002
        /*001a*/ 	.short	0x005a
        /*001c*/ 	.short	0x0082
	.zero		2


//--------------------- .nv.info                  --------------------------
	.section	.nv.info,"",@"SHT_CUDA_INFO"
	.align	4


	//----- nvinfo : EIATTR_REGCOUNT
	.align		4
        /*0000*/ 	.byte	0x04, 0x2f
        /*0002*/ 	.short	(.L_15 - .L_14)
	.align		4
.L_14:
        /*0004*/ 	.word	index@(_ZN7cutlass13device_kernelINS_4gemm6kernel13GemmUniversalIN4cute5tupleIJiiiiEEENS1_10collective13CollectiveMmaINS1_34MainloopSm90TmaGmmaWarpSpecializedILi32ENS5_IJNS4_1CILi1EEESB_SB_EEENS1_32KernelTmaWarpSpecializedPingpongEEENS5_IJNSA_ILi64EEENSA_ILi160EEENSA_ILi16EEEEEENS_6half_tENS5_IJlSB_lEEESJ_SK_NS4_8TiledMMAINS4_8MMA_AtomIJNS4_4SM904GMMA25MMA_64x32x16_F32F16F16_SSILNSO_5MajorE0ELSQ_0ELNSO_7ScaleInE1ELSR_1EEEEEENS4_6LayoutISC_NS5_IJNSA_ILi0EEESV_SV_EEEEENS5_IJNS4_10UnderscoreESY_SY_EEEEENS4_13SM90_TMA_LOADENS4_14ComposedLayoutINS4_7SwizzleILi1ELi4ELi3EEENS4_18smem_ptr_flag_bitsILi16EEENSU_INS5_IJNSA_ILi8EEESH_EEENS5_IJSH_SB_EEEEEEEvNS4_8identityES11_S1B_vS1C_EENS_8epilogue10collective6detail29Sm90TmaWarpSpecializedAdapterINS1F_15DefaultEpilogueISJ_SK_SK_NS1E_6thread17LinearCombinationISJ_Li1EffLNS1J_9ScaleType4KindE0ELNS_15FloatRoundStyleE2ESJ_EENS1_15EpilogueDefaultEEEEEvvEEEEvNT_6ParamsE)
        /*0008*/ 	.word	0x000000a8


	//----- nvinfo : EIATTR_FRAME_SIZE
	.align		4
.L_15:
        /*000c*/ 	.byte	0x04, 0x11
        /*000e*/ 	.short	(.L_17 - .L_16)
	.align		4
.L_16:
        /*0010*/ 	.word	index@(_ZN7cutlass13device_kernelINS_4gemm6kernel13GemmUniversalIN4cute5tupleIJiiiiEEENS1_10collective13CollectiveMmaINS1_34MainloopSm90TmaGmmaWarpSpecializedILi32ENS5_IJNS4_1CILi1EEESB_SB_EEENS1_32KernelTmaWarpSpecializedPingpongEEENS5_IJNSA_ILi64EEENSA_ILi160EEENSA_ILi16EEEEEENS_6half_tENS5_IJlSB_lEEESJ_SK_NS4_8TiledMMAINS4_8MMA_AtomIJNS4_4SM904GMMA25MMA_64x32x16_F32F16F16_SSILNSO_5MajorE0ELSQ_0ELNSO_7ScaleInE1ELSR_1EEEEEENS4_6LayoutISC_NS5_IJNSA_ILi0EEESV_SV_EEEEENS5_IJNS4_10UnderscoreESY_SY_EEEEENS4_13SM90_TMA_LOADENS4_14ComposedLayoutINS4_7SwizzleILi1ELi4ELi3EEENS4_18smem_ptr_flag_bitsILi16EEENSU_INS5_IJNSA_ILi8EEESH_EEENS5_IJSH_SB_EEEEEEEvNS4_8identityES11_S1B_vS1C_EENS_8epilogue10collective6detail29Sm90TmaWarpSpecializedAdapterINS1F_15DefaultEpilogueISJ_SK_SK_NS1E_6thread17LinearCombinationISJ_Li1EffLNS1J_9ScaleType4KindE0ELNS_15FloatRoundStyleE2ESJ_EENS1_15EpilogueDefaultEEEEEvvEEEEvNT_6ParamsE)
        /*0014*/ 	.word	0x00000000


	//----- nvinfo : EIATTR_MIN_STACK_SIZE
	.align		4
.L_17:
        /*0018*/ 	.byte	0x04, 0x12
        /*001a*/ 	.short	(.L_19 - .L_18)
	.align		4
.L_18:
        /*001c*/ 	.word	index@(_ZN7cutlass13device_kernelINS_4gemm6kernel13GemmUniversalIN4cute5tupleIJiiiiEEENS1_10collective13CollectiveMmaINS1_34MainloopSm90TmaGmmaWarpSpecializedILi32ENS5_IJNS4_1CILi1EEESB_SB_EEENS1_32KernelTmaWarpSpecializedPingpongEEENS5_IJNSA_ILi64EEENSA_ILi160EEENSA_ILi16EEEEEENS_6half_tENS5_IJlSB_lEEESJ_SK_NS4_8TiledMMAINS4_8MMA_AtomIJNS4_4SM904GMMA25MMA_64x32x16_F32F16F16_SSILNSO_5MajorE0ELSQ_0ELNSO_7ScaleInE1ELSR_1EEEEEENS4_6LayoutISC_NS5_IJNSA_ILi0EEESV_SV_EEEEENS5_IJNS4_10UnderscoreESY_SY_EEEEENS4_13SM90_TMA_LOADENS4_14ComposedLayoutINS4_7SwizzleILi1ELi4ELi3EEENS4_18smem_ptr_flag_bitsILi16EEENSU_INS5_IJNSA_ILi8EEESH_EEENS5_IJSH_SB_EEEEEEEvNS4_8identityES11_S1B_vS1C_EENS_8epilogue10collective6detail29Sm90TmaWarpSpecializedAdapterINS1F_15DefaultEpilogueISJ_SK_SK_NS1E_6thread17LinearCombinationISJ_Li1EffLNS1J_9ScaleType4KindE0ELNS_15FloatRoundStyleE2ESJ_EENS1_15EpilogueDefaultEEEEEvvEEEEvNT_6ParamsE)
        /*0020*/ 	.word	0x00000000
.L_19:


//--------------------- .nv.compat                --------------------------
	.section	.nv.compat,"",@"SHT_CUDA_COMPAT_INFO"
	.align	4
        /*0000*/ 	.byte	0x02, 0x09, 0x01, 0x00, 0x02, 0x02, 0x04, 0x00, 0x02, 0x05, 0x05, 0x00, 0x03, 0x07, 0x01, 0x01
        /*0010*/ 	.byte	0x02, 0x03, 0x01, 0x00, 0x02, 0x06, 0x01, 0x00, 0x04, 0x0b, 0x08, 0x00, 0x00, 0x00, 0x00, 0x00
        /*0020*/ 	.byte	0x00, 0x00, 0x00, 0x00


//--------------------- .nv.info._ZN7cutlass13device_kernelINS_4gemm6kernel13GemmUniversalIN4cute5tupleIJiiiiEEENS1_10collective13CollectiveMmaINS1_34MainloopSm90TmaGmmaWarpSpecializedILi32ENS5_IJNS4_1CILi1EEESB_SB_EEENS1_32KernelTmaWarpSpecializedPingpongEEENS5_IJNSA_ILi64EEENSA_ILi160EEENSA_ILi16EEEEEENS_6half_tENS5_IJlSB_lEEESJ_SK_NS4_8TiledMMAINS4_8MMA_AtomIJNS4_4SM904GMMA25MMA_64x32x16_F32F16F16_SSILNSO_5MajorE0ELSQ_0ELNSO_7ScaleInE1ELSR_1EEEEEENS4_6LayoutISC_NS5_IJNSA_ILi0EEESV_SV_EEEEENS5_IJNS4_10UnderscoreESY_SY_EEEEENS4_13SM90_TMA_LOADENS4_14ComposedLayoutINS4_7SwizzleILi1ELi4ELi3EEENS4_18smem_ptr_flag_bitsILi16EEENSU_INS5_IJNSA_ILi8EEESH_EEENS5_IJSH_SB_EEEEEEEvNS4_8identityES11_S1B_vS1C_EENS_8epilogue10collective6detail29Sm90TmaWarpSpecializedAdapterINS1F_15DefaultEpilogueISJ_SK_SK_NS1E_6thread17LinearCombinationISJ_Li1EffLNS1J_9ScaleType4KindE0ELNS_15FloatRoundStyleE2ESJ_EENS1_15EpilogueDefaultEEEEEvvEEEEvNT_6ParamsE --------------------------
	.section	.nv.info._ZN7cutlass13device_kernelINS_4gemm6kernel13GemmUniversalIN4cute5tupleIJiiiiEEENS1_10collective13CollectiveMmaINS1_34MainloopSm90TmaGmmaWarpSpecializedILi32ENS5_IJNS4_1CILi1EEESB_SB_EEENS1_32KernelTmaWarpSpecializedPingpongEEENS5_IJNSA_ILi64EEENSA_ILi160EEENSA_ILi16EEEEEENS_6half_tENS5_IJlSB_lEEESJ_SK_NS4_8TiledMMAINS4_8MMA_AtomIJNS4_4SM904GMMA25MMA_64x32x16_F32F16F16_SSILNSO_5MajorE0ELSQ_0ELNSO_7ScaleInE1ELSR_1EEEEEENS4_6LayoutISC_NS5_IJNSA_ILi0EEESV_SV_EEEEENS5_IJNS4_10UnderscoreESY_SY_EEEEENS4_13SM90_TMA_LOADENS4_14ComposedLayoutINS4_7SwizzleILi1ELi4ELi3EEENS4_18smem_ptr_flag_bitsILi16EEENSU_INS5_IJNSA_ILi8EEESH_EEENS5_IJSH_SB_EEEEEEEvNS4_8identityES11_S1B_vS1C_EENS_8epilogue10collective6detail29Sm90TmaWarpSpecializedAdapterINS1F_15DefaultEpilogueISJ_SK_SK_NS1E_6thread17LinearCombinationISJ_Li1EffLNS1J_9ScaleType4KindE0ELNS_15FloatRoundStyleE2ESJ_EENS1_15EpilogueDefaultEEEEEvvEEEEvNT_6ParamsE,"",@"SHT_CUDA_INFO"
	.sectionflags	@""
	.align	4


	//----- nvinfo : EIATTR_CUDA_API_VERSION
	.align		4
        /*0000*/ 	.byte	0x04, 0x37
        /*0002*/ 	.short	(.L_21 - .L_20)
.L_20:
        /*0004*/ 	.word	0x00000082


	//----- nvinfo : EIATTR_KPARAM_INFO
	.align		4
.L_21:
        /*0008*/ 	.byte	0x04, 0x17
        /*000a*/ 	.short	(.L_23 - .L_22)
.L_22:
        /*000c*/ 	.word	0x00000000
        /*0010*/ 	.short	0x0000
        /*0012*/ 	.short	0x0070
        /*0014*/ 	.byte	0x00, 0xf0, 0x01, 0x10


	//----- nvinfo : EIATTR_SPARSE_MMA_MASK
	.align		4
.L_23:
        /*0018*/ 	.byte	0x03, 0x50
        /*001a*/ 	.short	0x0000


	//----- nvinfo : EIATTR_MAXREG_COUNT
	.align		4
        /*001c*/ 	.byte	0x03, 0x1b
        /*001e*/ 	.short	0x00a8


	//----- nvinfo : EIATTR_NUM_BARRIERS
	.align		4
        /*0020*/ 	.byte	0x02, 0x4c
        /*0022*/ 	.byte	0x01
	.zero		1


	//----- nvinfo : EIATTR_EXTERNS
	.align		4
        /*0024*/ 	.byte	0x04, 0x0f
        /*0026*/ 	.short	(.L_25 - .L_24)


	//   ....[0]....
	.align		4
.L_24:
        /*0028*/ 	.word	index@(__assertfail)


	//----- nvinfo : EIATTR_MERCURY_ISA_VERSION
	.align		4
.L_25:
        /*002c*/ 	.byte	0x03, 0x5f
        /*002e*/ 	.short	0x0101


	//----- nvinfo : EIATTR_INT_WARP_WIDE_INSTR_OFFSETS
	.align		4
        /*0030*/ 	.byte	0x04, 0x31
        /*0032*/ 	.short	(.L_27 - .L_26)


	//   ....[0]....
.L_26:
        /*0034*/ 	.word	0x00000820


	//   ....[1]....
        /*0038*/ 	.word	0x00000840


	//   ....[2]....
        /*003c*/ 	.word	0x000008c0


	//   ....[3]....
        /*0040*/ 	.word	0x000008d0


	//   ....[4]....
        /*0044*/ 	.word	0x000008e0


	//   ....[5]....
        /*0048*/ 	.word	0x00000900


	//   ....[6]....
        /*004c*/ 	.word	0x00000960


	//   ....[7]....
        /*0050*/ 	.word	0x00000980


	//----- nvinfo : EIATTR_COOP_GROUP_MASK_REGIDS
	.align		4
.L_27:
        /*0054*/ 	.byte	0x04, 0x29
        /*0056*/ 	.short	(.L_29 - .L_28)


	//   ....[0]....
.L_28:
        /*0058*/ 	.word	0xffffffff


	//   ....[1]....
        /*005c*/ 	.word	0xffffffff


	//   ....[2]....
        /*0060*/ 	.word	0xffffffff


	//   ....[3]....
        /*0064*/ 	.word	0xffffffff


	//   ....[4]....
        /*0068*/ 	.word	0xffffffff


	//   ....[5]....
        /*006c*/ 	.word	0xffffffff


	//----- nvinfo : EIATTR_COOP_GROUP_INSTR_OFFSETS
	.align		4
.L_29:
        /*0070*/ 	.byte	0x04, 0x28
        /*0072*/ 	.short	(.L_31 - .L_30)


	//   ....[0]....
.L_30:
        /*0074*/ 	.word	0x00000050


	//   ....[1]....
        /*0078*/ 	.word	0x00000080


	//   ....[2]....
        /*007c*/ 	.word	0x00000180


	//   ....[3]....
        /*0080*/ 	.word	0x00000740


	//   ....[4]....
        /*0084*/ 	.word	0x00000780


	//   ....[5]....
        /*0088*/ 	.word	0x000007c0


	//----- nvinfo : EIATTR_REG_RECONFIG
	.align		4
.L_31:
        /*008c*/ 	.byte	0x01, 0x54
	.zero		2


	//----- nvinfo : EIATTR_SYSCALL_OFFSETS
	.align		4
        /*0090*/ 	.byte	0x04, 0x46
        /*0092*/ 	.short	(.L_33 - .L_32)


	//   ....[0]....
.L_32:
        /*0094*/ 	.word	0x00001a50


	//----- nvinfo : EIATTR_MBARRIER_INSTR_OFFSETS
	.align		4
.L_33:
        /*0098*/ 	.byte	0x04, 0x39
        /*009a*/ 	.short	(.L_35 - .L_34)


	//   ....[0]....
.L_34:
        /*009c*/ 	.word	0x00000320
        /*00a0*/ 	.word	0x000000ff
        /*00a4*/ 	.word	0x00000000
        /*00a8*/ 	.short	0x0100
        /*00aa*/ 	.byte	0x09
	.zero		1


	//   ....[1]....
        /*00ac*/ 	.word	0x00000330
        /*00b0*/ 	.word	0x000000ff
        /*00b4*/ 	.word	0x00000100
        /*00b8*/ 	.short	0x0100
        /*00ba*/ 	.byte	0x09
	.zero		1


	//   ....[2]....
        /*00bc*/ 	.word	0x00000340
        /*00c0*/ 	.word	0x000000ff
        /*00c4*/ 	.word	0x00000008
        /*00c8*/ 	.short	0x0100
        /*00ca*/ 	.byte	0x09
	.zero		1


	//   ....[3]....
        /*00cc*/ 	.word	0x00000350
        /*00d0*/ 	.word	0x000000ff
        /*00d4*/ 	.word	0x00000108
        /*00d8*/ 	.short	0x0100
        /*00da*/ 	.byte	0x09
	.zero		1


	//   ....[4]....
        /*00dc*/ 	.word	0x00000360
        /*00e0*/ 	.word	0x000000ff
        /*00e4*/ 	.word	0x00000010
        /*00e8*/ 	.short	0x0100
        /*00ea*/ 	.byte	0x09
	.zero		1


	//   ....[5]....
        /*00ec*/ 	.word	0x00000370
        /*00f0*/ 	.word	0x000000ff
        /*00f4*/ 	.word	0x00000110
        /*00f8*/ 	.short	0x0100
        /*00fa*/ 	.byte	0x09
	.zero		1


	//   ....[6]....
        /*00fc*/ 	.word	0x00000380
        /*0100*/ 	.word	0x000000ff
        /*0104*/ 	.word	0x00000018
        /*0108*/ 	.short	0x0100
        /*010a*/ 	.byte	0x09
	.zero		1


	//   ....[7]....
        /*010c*/ 	.word	0x00000390
        /*0110*/ 	.word	0x000000ff
        /*0114*/ 	.word	0x00000118
        /*0118*/ 	.short	0x0100
        /*011a*/ 	.byte	0x09
	.zero		1


	//   ....[8]....
        /*011c*/ 	.word	0x000003a0
        /*0120*/ 	.word	0x000000ff
        /*0124*/ 	.word	0x00000020
        /*0128*/ 	.short	0x0100
        /*012a*/ 	.byte	0x09
	.zero		1


	//   ....[9]....
        /*012c*/ 	.word	0x000003b0
        /*0130*/ 	.word	0x000000ff
        /*0134*/ 	.word	0x00000120
        /*0138*/ 	.short	0x0100
        /*013a*/ 	.byte	0x09
	.zero		1


	//   ....[10]....
        /*013c*/ 	.word	0x000003c0
        /*0140*/ 	.word	0x000000ff
        /*0144*/ 	.word	0x00000028
        /*0148*/ 	.short	0x0100
        /*014a*/ 	.byte	0x09
	.zero		1


	//   ....[11]....
        /*014c*/ 	.word	0x000003d0
        /*0150*/ 	.word	0x000000ff
        /*0154*/ 	.word	0x00000128
        /*0158*/ 	.short	0x0100
        /*015a*/ 	.byte	0x09
	.zero		1


	//   ....[12]....
        /*015c*/ 	.word	0x000003e0
        /*0160*/ 	.word	0x000000ff
        /*0164*/ 	.word	0x00000030
        /*0168*/ 	.short	0x0100
        /*016a*/ 	.byte	0x09
	.zero		1


	//   ....[13]....
        /*016c*/ 	.word	0x000003f0
        /*0170*/ 	.word	0x000000ff
        /*0174*/ 	.word	0x00000130
        /*0178*/ 	.short	0x0100
        /*017a*/ 	.byte	0x09
	.zero		1


	//   ....[14]....
        /*017c*/ 	.word	0x00000400
        /*0180*/ 	.word	0x000000ff
        /*0184*/ 	.word	0x00000038
        /*0188*/ 	.short	0x0100
        /*018a*/ 	.byte	0x09
	.zero		1


	//   ....[15]....
        /*018c*/ 	.word	0x00000410
        /*0190*/ 	.word	0x000000ff
        /*0194*/ 	.word	0x00000138
        /*0198*/ 	.short	0x0100
        /*019a*/ 	.byte	0x09
	.zero		1


	//   ....[16]....
        /*019c*/ 	.word	0x00000420
        /*01a0*/ 	.word	0x000000ff
        /*01a4*/ 	.word	0x00000040
        /*01a8*/ 	.short	0x0100
        /*01aa*/ 	.byte	0x09
	.zero		1


	//   ....[17]....
        /*01ac*/ 	.word	0x00000430
        /*01b0*/ 	.word	0x000000ff
        /*01b4*/ 	.word	0x00000140
        /*01b8*/ 	.short	0x0100
        /*01ba*/ 	.byte	0x09
	.zero		1


	//   ....[18]....
        /*01bc*/ 	.word	0x00000440
        /*01c0*/ 	.word	0x000000ff
        /*01c4*/ 	.word	0x00000048
        /*01c8*/ 	.short	0x0100
        /*01ca*/ 	.byte	0x09
	.zero		1


	//   ....[19]....
        /*01cc*/ 	.word	0x00000450
        /*01d0*/ 	.word	0x000000ff
        /*01d4*/ 	.word	0x00000148
        /*01d8*/ 	.short	0x0100
        /*01da*/ 	.byte	0x09
	.zero		1


	//   ....[20]....
        /*01dc*/ 	.word	0x00000460
        /*01e0*/ 	.word	0x000000ff
        /*01e4*/ 	.word	0x00000050
        /*01e8*/ 	.short	0x0100
        /*01ea*/ 	.byte	0x09
	.zero		1


	//   ....[21]....
        /*01ec*/ 	.word	0x00000470
        /*01f0*/ 	.word	0x000000ff
        /*01f4*/ 	.word	0x00000150
        /*01f8*/ 	.short	0x0100
        /*01fa*/ 	.byte	0x09
	.zero		1


	//   ....[22]....
        /*01fc*/ 	.word	0x00000480
        /*0200*/ 	.word	0x000000ff
        /*0204*/ 	.word	0x00000058
        /*0208*/ 	.short	0x0100
        /*020a*/ 	.byte	0x09
	.zero		1


	//   ....[23]....
        /*020c*/ 	.word	0x00000490
        /*0210*/ 	.word	0x000000ff
        /*0214*/ 	.word	0x00000158
        /*0218*/ 	.short	0x0100
        /*021a*/ 	.byte	0x09
	.zero		1


	//   ....[24]....
        /*021c*/ 	.word	0x000004a0
        /*0220*/ 	.word	0x000000ff
        /*0224*/ 	.word	0x00000060
        /*0228*/ 	.short	0x0100
        /*022a*/ 	.byte	0x09
	.zero		1


	//   ....[25]....
        /*022c*/ 	.word	0x000004b0
        /*0230*/ 	.word	0x000000ff
        /*0234*/ 	.word	0x00000160
        /*0238*/ 	.short	0x0100
        /*023a*/ 	.byte	0x09
	.zero		1


	//   ....[26]....
        /*023c*/ 	.word	0x000004c0
        /*0240*/ 	.word	0x000000ff
        /*0244*/ 	.word	0x00000068
        /*0248*/ 	.short	0x0100
        /*024a*/ 	.byte	0x09
	.zero		1


	//   ....[27]....
        /*024c*/ 	.word	0x000004d0
        /*0250*/ 	.word	0x000000ff
        /*0254*/ 	.word	0x00000168
        /*0258*/ 	.short	0x0100
        /*025a*/ 	.byte	0x09
	.zero		1


	//   ....[28]....
        /*025c*/ 	.word	0x000004e0
        /*0260*/ 	.word	0x000000ff
        /*0264*/ 	.word	0x00000070
        /*0268*/ 	.short	0x0100
        /*026a*/ 	.byte	0x09
	.zero		1


	//   ....[29]....
        /*026c*/ 	.word	0x000004f0
        /*0270*/ 	.word	0x000000ff
        /*0274*/ 	.word	0x00000170
        /*0278*/ 	.short	0x0100
        /*027a*/ 	.byte	0x09
	.zero		1


	//   ....[30]....
        /*027c*/ 	.word	0x00000500
        /*0280*/ 	.word	0x000000ff
        /*0284*/ 	.word	0x00000078
        /*0288*/ 	.short	0x0100
        /*028a*/ 	.byte	0x09
	.zero		1


	//   ....[31]....
        /*028c*/ 	.word	0x00000510
        /*0290*/ 	.word	0x000000ff
        /*0294*/ 	.word	0x00000178
        /*0298*/ 	.short	0x0100
        /*029a*/ 	.byte	0x09
	.zero		1


	//   ....[32]....
        /*029c*/ 	.word	0x00000520
        /*02a0*/ 	.word	0x000000ff
        /*02a4*/ 	.word	0x00000080
        /*02a8*/ 	.short	0x0100
        /*02aa*/ 	.byte	0x09
	.zero		1


	//   ....[33]....
        /*02ac*/ 	.word	0x00000530
        /*02b0*/ 	.word	0x000000ff
        /*02b4*/ 	.word	0x00000180
        /*02b8*/ 	.short	0x0100
        /*02ba*/ 	.byte	0x09
	.zero		1


	//   ....[34]....
        /*02bc*/ 	.word	0x00000540
        /*02c0*/ 	.word	0x000000ff
        /*02c4*/ 	.word	0x00000088
        /*02c8*/ 	.short	0x0100
        /*02ca*/ 	.byte	0x09
	.zero		1


	//   ....[35]....
        /*02cc*/ 	.word	0x00000550
        /*02d0*/ 	.word	0x000000ff
        /*02d4*/ 	.word	0x00000188
        /*02d8*/ 	.short	0x0100
        /*02da*/ 	.byte	0x09
	.zero		1


	//   ....[36]....
        /*02dc*/ 	.word	0x00000560
        /*02e0*/ 	.word	0x000000ff
        /*02e4*/ 	.word	0x00000090
        /*02e8*/ 	.short	0x0100
        /*02ea*/ 	.byte	0x09
	.zero		1


	//   ....[37]....
        /*02ec*/ 	.word	0x00000570
        /*02f0*/ 	.word	0x000000ff
        /*02f4*/ 	.word	0x00000190
        /*02f8*/ 	.short	0x0100
        /*02fa*/ 	.byte	0x09
	.zero		1


	//   ....[38]....
        /*02fc*/ 	.word	0x00000580
        /*0300*/ 	.word	0x000000ff
        /*0304*/ 	.word	0x00000098
        /*0308*/ 	.short	0x0100
        /*030a*/ 	.byte	0x09
	.zero		1


	//   ....[39]....
        /*030c*/ 	.word	0x00000590
        /*0310*/ 	.word	0x000000ff
        /*0314*/ 	.word	0x00000198
        /*0318*/ 	.short	0x0100
        /*031a*/ 	.byte	0x09
	.zero		1


	//   ....[40]....
        /*031c*/ 	.word	0x000005a0
        /*0320*/ 	.word	0x000000ff
        /*0324*/ 	.word	0x000000a0
        /*0328*/ 	.short	0x0100
        /*032a*/ 	.byte	0x09
	.zero		1


	//   ....[41]....
        /*032c*/ 	.word	0x000005b0
        /*0330*/ 	.word	0x000000ff
        /*0334*/ 	.word	0x000001a0
        /*0338*/ 	.short	0x0100
        /*033a*/ 	.byte	0x09
	.zero		1


	//   ....[42]....
        /*033c*/ 	.word	0x000005c0
        /*0340*/ 	.word	0x000000ff
        /*0344*/ 	.word	0x000000a8
        /*0348*/ 	.short	0x0100
        /*034a*/ 	.byte	0x09
	.zero		1


	//   ....[43]....
        /*034c*/ 	.word	0x000005d0
        /*0350*/ 	.word	0x000000ff
        /*0354*/ 	.word	0x000001a8
        /*0358*/ 	.short	0x0100
        /*035a*/ 	.byte	0x09
	.zero		1


	//   ....[44]....
        /*035c*/ 	.word	0x000005e0
        /*0360*/ 	.word	0x000000ff
        /*0364*/ 	.word	0x000000b0
        /*0368*/ 	.short	0x0100
        /*036a*/ 	.byte	0x09
	.zero		1


	//   ....[45]....
        /*036c*/ 	.word	0x000005f0
        /*0370*/ 	.word	0x000000ff
        /*0374*/ 	.word	0x000001b0
        /*0378*/ 	.short	0x0100
        /*037a*/ 	.byte	0x09
	.zero		1


	//   ....[46]....
        /*037c*/ 	.word	0x00000600
        /*0380*/ 	.word	0x000000ff
        /*0384*/ 	.word	0x000000b8
        /*0388*/ 	.short	0x0100
        /*038a*/ 	.byte	0x09
	.zero		1


	//   ....[47]....
        /*038c*/ 	.word	0x00000610
        /*0390*/ 	.word	0x000000ff
        /*0394*/ 	.word	0x000001b8
        /*0398*/ 	.short	0x0100
        /*039a*/ 	.byte	0x09
	.zero		1


	//   ....[48]....
        /*039c*/ 	.word	0x00000620
        /*03a0*/ 	.word	0x000000ff
        /*03a4*/ 	.word	0x000000c0
        /*03a8*/ 	.short	0x0100
        /*03aa*/ 	.byte	0x09
	.zero		1


	//   ....[49]....
        /*03ac*/ 	.word	0x00000630
        /*03b0*/ 	.word	0x000000ff
        /*03b4*/ 	.word	0x000001c0
        /*03b8*/ 	.short	0x0100
        /*03ba*/ 	.byte	0x09
	.zero		1


	//   ....[50]....
        /*03bc*/ 	.word	0x00000640
        /*03c0*/ 	.word	0x000000ff
        /*03c4*/ 	.word	0x000000c8
        /*03c8*/ 	.short	0x0100
        /*03ca*/ 	.byte	0x09
	.zero		1


	//   ....[51]....
        /*03cc*/ 	.word	0x00000650
        /*03d0*/ 	.word	0x000000ff
        /*03d4*/ 	.word	0x000001c8
        /*03d8*/ 	.short	0x0100
        /*03da*/ 	.byte	0x09
	.zero		1


	//   ....[52]....
        /*03dc*/ 	.word	0x00000660
        /*03e0*/ 	.word	0x000000ff
        /*03e4*/ 	.word	0x000000d0
        /*03e8*/ 	.short	0x0100
        /*03ea*/ 	.byte	0x09
	.zero		1


	//   ....[53]....
        /*03ec*/ 	.word	0x00000670
        /*03f0*/ 	.word	0x000000ff
        /*03f4*/ 	.word	0x000001d0
        /*03f8*/ 	.short	0x0100
        /*03fa*/ 	.byte	0x09
	.zero		1


	//   ....[54]....
        /*03fc*/ 	.word	0x00000680
        /*0400*/ 	.word	0x000000ff
        /*0404*/ 	.word	0x000000d8
        /*0408*/ 	.short	0x0100
        /*040a*/ 	.byte	0x09
	.zero		1


	//   ....[55]....
        /*040c*/ 	.word	0x00000690
        /*0410*/ 	.word	0x000000ff
        /*0414*/ 	.word	0x000001d8
        /*0418*/ 	.short	0x0100
        /*041a*/ 	.byte	0x09
	.zero		1


	//   ....[56]....
        /*041c*/ 	.word	0x000006a0
        /*0420*/ 	.word	0x000000ff
        /*0424*/ 	.word	0x000000e0
        /*0428*/ 	.short	0x0100
        /*042a*/ 	.byte	0x09
	.zero		1


	//   ....[57]....
        /*042c*/ 	.word	0x000006b0
        /*0430*/ 	.word	0x000000ff
        /*0434*/ 	.word	0x000001e0
        /*0438*/ 	.short	0x0100
        /*043a*/ 	.byte	0x09
	.zero		1


	//   ....[58]....
        /*043c*/ 	.word	0x000006c0
        /*0440*/ 	.word	0x000000ff
        /*0444*/ 	.word	0x000000e8
        /*0448*/ 	.short	0x0100
        /*044a*/ 	.byte	0x09
	.zero		1


	//   ....[59]....
        /*044c*/ 	.word	0x000006d0
        /*0450*/ 	.word	0x000000ff
        /*0454*/ 	.word	0x000001e8
        /*0458*/ 	.short	0x0100
        /*045a*/ 	.byte	0x09
	.zero		1


	//   ....[60]....
        /*045c*/ 	.word	0x000006e0
        /*0460*/ 	.word	0x000000ff
        /*0464*/ 	.word	0x000000f0
        /*0468*/ 	.short	0x0100
        /*046a*/ 	.byte	0x09
	.zero		1


	//   ....[61]....
        /*046c*/ 	.word	0x000006f0
        /*0470*/ 	.word	0x000000ff
        /*0474*/ 	.word	0x000001f0
        /*0478*/ 	.short	0x0100
        /*047a*/ 	.byte	0x09
	.zero		1


	//   ....[62]....
        /*047c*/ 	.word	0x00000700
        /*0480*/ 	.word	0x000000ff
        /*0484*/ 	.word	0x000000f8
        /*0488*/ 	.short	0x0100
        /*048a*/ 	.byte	0x09
	.zero		1


	//   ....[63]....
        /*048c*/ 	.word	0x00000710
        /*0490*/ 	.word	0x000000ff
        /*0494*/ 	.word	0x000001f8
        /*0498*/ 	.short	0x0100
        /*049a*/ 	.byte	0x09
	.zero		1


	//   ....[64]....
        /*049c*/ 	.word	0x000009a0
        /*04a0*/ 	.word	0x000000ff
        /*04a4*/ 	.word	0x00000230
        /*04a8*/ 	.short	0x0100
        /*04aa*/ 	.byte	0x09
	.zero		1


	//   ....[65]....
        /*04ac*/ 	.word	0x000009b0
        /*04b0*/ 	.word	0x000000ff
        /*04b4*/ 	.word	0x00000238
        /*04b8*/ 	.short	0x0100
        /*04ba*/ 	.byte	0x09
	.zero		1


	//   ....[66]....
        /*04bc*/ 	.word	0x000009f0
        /*04c0*/ 	.word	0x000000ff
        /*04c4*/ 	.word	0x00000210
        /*04c8*/ 	.short	0x0100
        /*04ca*/ 	.byte	0x0a
	.zero		1


	//   ....[67]....
        /*04cc*/ 	.word	0x00000a10
        /*04d0*/ 	.word	0x000000ff
        /*04d4*/ 	.word	0x00000218
        /*04d8*/ 	.short	0x0100
        /*04da*/ 	.byte	0x0a
	.zero		1


	//   ....[68]....
        /*04dc*/ 	.word	0x00000a20
        /*04e0*/ 	.word	0x000000ff
        /*04e4*/ 	.word	0x00000220
        /*04e8*/ 	.short	0x0100
        /*04ea*/ 	.byte	0x0a
	.zero		1


	//   ....[69]....
        /*04ec*/ 	.word	0x00000a30
        /*04f0*/ 	.word	0x000000ff
        /*04f4*/ 	.word	0x00000228
        /*04f8*/ 	.short	0x0100
        /*04fa*/ 	.byte	0x0a
	.zero		1


	//   ....[70]....
        /*04fc*/ 	.word	0x00001930
        /*0500*/ 	.word	0x0000006b
        /*0504*/ 	.word	0x00000000
        /*0508*/ 	.short	0x010a
        /*050a*/ 	.byte	0x2e
	.zero		1


	//   ....[71]....
        /*050c*/ 	.word	0x00001ae0
        /*0510*/ 	.word	0x00000003
        /*0514*/ 	.word	0x00000000
        /*0518*/ 	.short	0x010a
        /*051a*/ 	.byte	0x3f
	.zero		1


	//   ....[72]....
        /*051c*/ 	.word	0x00001b40
        /*0520*/ 	.word	0x00000003
        /*0524*/ 	.word	0x00000000
        /*0528*/ 	.short	0x010a
        /*052a*/ 	.byte	0x3f
	.zero		1


	//   ....[73]....
        /*052c*/ 	.word	0x00001ec0
        /*0530*/ 	.word	0x000000ff
        /*0534*/ 	.word	0x00000000
        /*0538*/ 	.short	0x010a
        /*053a*/ 	.byte	0x04
	.zero		1


	//   ....[74]....
        /*053c*/ 	.word	0x00001f00
        /*0540*/ 	.word	0x000000ff
        /*0544*/ 	.word	0x00000000
        /*0548*/ 	.short	0x010a
        /*054a*/ 	.byte	0x04
	.zero		1


	//   ....[75]....
        /*054c*/ 	.word	0x00002190
        /*0550*/ 	.word	0x000000ff
        /*0554*/ 	.word	0x00000000
        /*0558*/ 	.short	0x0101
        /*055a*/ 	.byte	0x04
	.zero		1


	//   ....[76]....
        /*055c*/ 	.word	0x00002280
        /*0560*/ 	.word	0x0000006c
        /*0564*/ 	.word	0x00000000
        /*0568*/ 	.short	0x0101
        /*056a*/ 	.byte	0x2f
	.zero		1


	//   ....[77]....
        /*056c*/ 	.word	0x00002340
        /*0570*/ 	.word	0x000000ff
        /*0574*/ 	.word	0x00000000
        /*0578*/ 	.short	0x0101
        /*057a*/ 	.byte	0x04
	.zero		1


	//   ....[78]....
        /*057c*/ 	.word	0x000023f0
        /*0580*/ 	.word	0x0000006b
        /*0584*/ 	.word	0x00000010
        /*0588*/ 	.short	0x010a
        /*058a*/ 	.byte	0x2e
	.zero		1


	//   ....[79]....
        /*058c*/ 	.word	0x000074a0
        /*0590*/ 	.word	0x0000006e
        /*0594*/ 	.word	0x00000000
        /*0598*/ 	.short	0x0101
        /*059a*/ 	.byte	0x2f
	.zero		1


	//   ....[80]....
        /*059c*/ 	.word	0x00007e80
        /*05a0*/ 	.word	0x00000007
        /*05a4*/ 	.word	0x00000100
        /*05a8*/ 	.short	0x010a
        /*05aa*/ 	.byte	0x3f
	.zero		1


	//   ....[81]....
        /*05ac*/ 	.word	0x00008220
        /*05b0*/ 	.word	0x00000003
        /*05b4*/ 	.word	0x00000238
        /*05b8*/ 	.short	0x0101
        /*05ba*/ 	.byte	0x3f
	.zero		1


	//   ....[82]....
        /*05bc*/ 	.word	0x00008990
        /*05c0*/ 	.word	0x00000007
        /*05c4*/ 	.word	0x00000000
        /*05c8*/ 	.short	0x010a
        /*05ca*/ 	.byte	0x3f
	.zero		1


	//   ....[83]....
        /*05cc*/ 	.word	0x00008a10
        /*05d0*/ 	.word	0x00000009
        /*05d4*/ 	.word	0x00000000
        /*05d8*/ 	.short	0x010a
        /*05da*/ 	.byte	0x3f
	.zero		1


	//   ....[84]....
        /*05dc*/ 	.word	0x00008aa0
        /*05e0*/ 	.word	0x00000006
        /*05e4*/ 	.word	0x00000000
        /*05e8*/ 	.short	0x010a
        /*05ea*/ 	.byte	0x3f
	.zero		1


	//   ....[85]....
        /*05ec*/ 	.word	0x00008b30
        /*05f0*/ 	.word	0x00000009
        /*05f4*/ 	.word	0x00000000
        /*05f8*/ 	.short	0x010a
        /*05fa*/ 	.byte	0x3f
	.zero		1


	//   ....[86]....
        /*05fc*/ 	.word	0x00008bc0
        /*0600*/ 	.word	0x00000006
        /*0604*/ 	.word	0x00000000
        /*0608*/ 	.short	0x010a
        /*060a*/ 	.byte	0x3f
	.zero		1


	//   ....[87]....
        /*060c*/ 	.word	0x00008c50
        /*0610*/ 	.word	0x00000009
        /*0614*/ 	.word	0x00000000
        /*0618*/ 	.short	0x010a
        /*061a*/ 	.byte	0x3f
	.zero		1


	//   ....[88]....
        /*061c*/ 	.word	0x00008ce0
        /*0620*/ 	.word	0x00000006
        /*0624*/ 	.word	0x00000000
        /*0628*/ 	.short	0x010a
        /*062a*/ 	.byte	0x3f
	.zero		1


	//   ....[89]....
        /*062c*/ 	.word	0x00008d70
        /*0630*/ 	.word	0x00000009
        /*0634*/ 	.word	0x00000000
        /*0638*/ 	.short	0x010a
        /*063a*/ 	.byte	0x3f
	.zero		1


	//   ....[90]....
        /*063c*/ 	.word	0x00008e00
        /*0640*/ 	.word	0x00000006
        /*0644*/ 	.word	0x00000000
        /*0648*/ 	.short	0x010a
        /*064a*/ 	.byte	0x3f
	.zero		1


	//   ....[91]....
        /*064c*/ 	.word	0x00008e90
        /*0650*/ 	.word	0x00000009
        /*0654*/ 	.word	0x00000000
        /*0658*/ 	.short	0x010a
        /*065a*/ 	.byte	0x3f
	.zero		1


	//   ....[92]....
        /*065c*/ 	.word	0x00008f20
        /*0660*/ 	.word	0x00000006
        /*0664*/ 	.word	0x00000000
        /*0668*/ 	.short	0x010a
        /*066a*/ 	.byte	0x3f
	.zero		1


	//   ....[93]....
        /*066c*/ 	.word	0x00008fb0
        /*0670*/ 	.word	0x00000009
        /*0674*/ 	.word	0x00000000
        /*0678*/ 	.short	0x010a
        /*067a*/ 	.byte	0x3f
	.zero		1


	//   ....[94]....
        /*067c*/ 	.word	0x00009040
        /*0680*/ 	.word	0x00000006
        /*0684*/ 	.word	0x00000000
        /*0688*/ 	.short	0x010a
        /*068a*/ 	.byte	0x3f
	.zero		1


	//   ....[95]....
        /*068c*/ 	.word	0x000090d0
        /*0690*/ 	.word	0x00000009
        /*0694*/ 	.word	0x00000000
        /*0698*/ 	.short	0x010a
        /*069a*/ 	.byte	0x3f
	.zero		1


	//   ....[96]....
        /*069c*/ 	.word	0x00009160
        /*06a0*/ 	.word	0x00000006
        /*06a4*/ 	.word	0x00000000
        /*06a8*/ 	.short	0x010a
        /*06aa*/ 	.byte	0x3f
	.zero		1


	//   ....[97]....
        /*06ac*/ 	.word	0x000091f0
        /*06b0*/ 	.word	0x00000009
        /*06b4*/ 	.word	0x00000000
        /*06b8*/ 	.short	0x010a
        /*06ba*/ 	.byte	0x3f
	.zero		1


	//   ....[98]....
        /*06bc*/ 	.word	0x00009280
        /*06c0*/ 	.word	0x00000006
        /*06c4*/ 	.word	0x00000000
        /*06c8*/ 	.short	0x010a
        /*06ca*/ 	.byte	0x3f
	.zero		1


	//   ....[99]....
        /*06cc*/ 	.word	0x00009310
        /*06d0*/ 	.word	0x00000009
        /*06d4*/ 	.word	0x00000000
        /*06d8*/ 	.short	0x010a
        /*06da*/ 	.byte	0x3f
	.zero		1


	//   ....[100]....
        /*06dc*/ 	.word	0x000093a0
        /*06e0*/ 	.word	0x00000006
        /*06e4*/ 	.word	0x00000000
        /*06e8*/ 	.short	0x010a
        /*06ea*/ 	.byte	0x3f
	.zero		1


	//   ....[101]....
        /*06ec*/ 	.word	0x00009430
        /*06f0*/ 	.word	0x00000009
        /*06f4*/ 	.word	0x00000000
        /*06f8*/ 	.short	0x010a
        /*06fa*/ 	.byte	0x3f
	.zero		1


	//   ....[102]....
        /*06fc*/ 	.word	0x000094c0
        /*0700*/ 	.word	0x00000006
        /*0704*/ 	.word	0x00000000
        /*0708*/ 	.short	0x010a
        /*070a*/ 	.byte	0x3f
	.zero		1


	//   ....[103]....
        /*070c*/ 	.word	0x00009550
        /*0710*/ 	.word	0x00000009
        /*0714*/ 	.word	0x00000000
        /*0718*/ 	.short	0x010a
        /*071a*/ 	.byte	0x3f
	.zero		1


	//   ....[104]....
        /*071c*/ 	.word	0x000095e0
        /*0720*/ 	.word	0x00000006
        /*0724*/ 	.word	0x00000000
        /*0728*/ 	.short	0x010a
        /*072a*/ 	.byte	0x3f
	.zero		1


	//   ....[105]....
        /*072c*/ 	.word	0x00009670
        /*0730*/ 	.word	0x00000009
        /*0734*/ 	.word	0x00000000
        /*0738*/ 	.short	0x010a
        /*073a*/ 	.byte	0x3f
	.zero		1


	//   ....[106]....
        /*073c*/ 	.word	0x00009700
        /*0740*/ 	.word	0x00000006
        /*0744*/ 	.word	0x00000000
        /*0748*/ 	.short	0x010a
        /*074a*/ 	.byte	0x3f
	.zero		1


	//   ....[107]....
        /*074c*/ 	.word	0x00009790
        /*0750*/ 	.word	0x00000009
        /*0754*/ 	.word	0x00000000
        /*0758*/ 	.short	0x010a
        /*075a*/ 	.byte	0x3f
	.zero		1


	//   ....[108]....
        /*075c*/ 	.word	0x00009820
        /*0760*/ 	.word	0x00000006
        /*0764*/ 	.word	0x00000000
        /*0768*/ 	.short	0x010a
        /*076a*/ 	.byte	0x3f
	.zero		1


	//   ....[109]....
        /*076c*/ 	.word	0x000098b0
        /*0770*/ 	.word	0x00000009
        /*0774*/ 	.word	0x00000000
        /*0778*/ 	.short	0x010a
        /*077a*/ 	.byte	0x3f
	.zero		1


	//   ....[110]....
        /*077c*/ 	.word	0x00009940
        /*0780*/ 	.word	0x00000006
        /*0784*/ 	.word	0x00000000
        /*0788*/ 	.short	0x010a
        /*078a*/ 	.byte	0x3f
	.zero		1


	//   ....[111]....
        /*078c*/ 	.word	0x000099d0
        /*0790*/ 	.word	0x00000009
        /*0794*/ 	.word	0x00000000
        /*0798*/ 	.short	0x010a
        /*079a*/ 	.byte	0x3f
	.zero		1


	//   ....[112]....
        /*079c*/ 	.word	0x00009a60
        /*07a0*/ 	.word	0x00000006
        /*07a4*/ 	.word	0x00000000
        /*07a8*/ 	.short	0x010a
        /*07aa*/ 	.byte	0x3f
	.zero		1


	//   ....[113]....
        /*07ac*/ 	.word	0x00009af0
        /*07b0*/ 	.word	0x00000003
        /*07b4*/ 	.word	0x00000000
        /*07b8*/ 	.short	0x010a
        /*07ba*/ 	.byte	0x3f
	.zero		1


	//   ....[114]....
        /*07bc*/ 	.word	0x00009b50
        /*07c0*/ 	.word	0x0000006d
        /*07c4*/ 	.word	0x00000000
        /*07c8*/ 	.short	0x010a
        /*07ca*/ 	.byte	0x3f
	.zero		1


	//   ....[115]....
        /*07cc*/ 	.word	0x00009ba0
        /*07d0*/ 	.word	0x00000003
        /*07d4*/ 	.word	0x00000000
        /*07d8*/ 	.short	0x010a
        /*07da*/ 	.byte	0x3f
	.zero		1


	//   ....[116]....
        /*07dc*/ 	.word	0x00009c00
        /*07e0*/ 	.word	0x00000004
        /*07e4*/ 	.word	0x00000000
        /*07e8*/ 	.short	0x010a
        /*07ea*/ 	.byte	0x3f
	.zero		1


	//   ....[117]....
        /*07ec*/ 	.word	0x00009c50
        /*07f0*/ 	.word	0x0000006d
        /*07f4*/ 	.word	0x00000010
        /*07f8*/ 	.short	0x010a
        /*07fa*/ 	.byte	0x3f
	.zero		1


	//   ....[118]....
        /*07fc*/ 	.word	0x00009d20
        /*0800*/ 	.word	0x00000007
        /*0804*/ 	.word	0x00000100
        /*0808*/ 	.short	0x010a
        /*080a*/ 	.byte	0x3f
	.zero		1


	//   ....[119]....
        /*080c*/ 	.word	0x00009df0
        /*0810*/ 	.word	0x00000007
        /*0814*/ 	.word	0x00000000
        /*0818*/ 	.short	0x010a
        /*081a*/ 	.byte	0x3f
	.zero		1


	//   ....[120]....
        /*081c*/ 	.word	0x00009e40
        /*0820*/ 	.word	0x00000009
        /*0824*/ 	.word	0x00000000
        /*0828*/ 	.short	0x010a
        /*082a*/ 	.byte	0x3f
	.zero		1


	//   ....[121]....
        /*082c*/ 	.word	0x00009e90
        /*0830*/ 	.word	0x00000006
        /*0834*/ 	.word	0x00000000
        /*0838*/ 	.short	0x010a
        /*083a*/ 	.byte	0x3f
	.zero		1


	//   ....[122]....
        /*083c*/ 	.word	0x00009ee0
        /*0840*/ 	.word	0x00000009
        /*0844*/ 	.word	0x00000000
        /*0848*/ 	.short	0x010a
        /*084a*/ 	.byte	0x3f
	.zero		1


	//   ....[123]....
        /*084c*/ 	.word	0x00009f30
        /*0850*/ 	.word	0x00000006
        /*0854*/ 	.word	0x00000000
        /*0858*/ 	.short	0x010a
        /*085a*/ 	.byte	0x3f
	.zero		1


	//   ....[124]....
        /*085c*/ 	.word	0x00009f80
        /*0860*/ 	.word	0x00000009
        /*0864*/ 	.word	0x00000000
        /*0868*/ 	.short	0x010a
        /*086a*/ 	.byte	0x3f
	.zero		1


	//   ....[125]....
        /*086c*/ 	.word	0x00009fd0
        /*0870*/ 	.word	0x00000006
        /*0874*/ 	.word	0x00000000
        /*0878*/ 	.short	0x010a
        /*087a*/ 	.byte	0x3f
	.zero		1


	//   ....[126]....
        /*087c*/ 	.word	0x0000a020
        /*0880*/ 	.word	0x00000009
        /*0884*/ 	.word	0x00000000
        /*0888*/ 	.short	0x010a
        /*088a*/ 	.byte	0x3f
	.zero		1


	//   ....[127]....
        /*088c*/ 	.word	0x0000a070
        /*0890*/ 	.word	0x00000006
        /*0894*/ 	.word	0x00000000
        /*0898*/ 	.short	0x010a
        /*089a*/ 	.byte	0x3f
	.zero		1


	//   ....[128]....
        /*089c*/ 	.word	0x0000a0c0
        /*08a0*/ 	.word	0x00000009
        /*08a4*/ 	.word	0x00000000
        /*08a8*/ 	.short	0x010a
        /*08aa*/ 	.byte	0x3f
	.zero		1


	//   ....[129]....
        /*08ac*/ 	.word	0x0000a110
        /*08b0*/ 	.word	0x00000006
        /*08b4*/ 	.word	0x00000000
        /*08b8*/ 	.short	0x010a
        /*08ba*/ 	.byte	0x3f
	.zero		1


	//   ....[130]....
        /*08bc*/ 	.word	0x0000a160
        /*08c0*/ 	.word	0x00000009
        /*08c4*/ 	.word	0x00000000
        /*08c8*/ 	.short	0x010a
        /*08ca*/ 	.byte	0x3f
	.zero		1


	//   ....[131]....
        /*08cc*/ 	.word	0x0000a1b0
        /*08d0*/ 	.word	0x00000006
        /*08d4*/ 	.word	0x00000000
        /*08d8*/ 	.short	0x010a
        /*08da*/ 	.byte	0x3f
	.zero		1


	//   ....[132]....
        /*08dc*/ 	.word	0x0000a200
        /*08e0*/ 	.word	0x00000009
        /*08e4*/ 	.word	0x00000000
        /*08e8*/ 	.short	0x010a
        /*08ea*/ 	.byte	0x3f
	.zero		1


	//   ....[133]....
        /*08ec*/ 	.word	0x0000a250
        /*08f0*/ 	.word	0x00000006
        /*08f4*/ 	.word	0x00000000
        /*08f8*/ 	.short	0x010a
        /*08fa*/ 	.byte	0x3f
	.zero		1


	//   ....[134]....
        /*08fc*/ 	.word	0x0000a2a0
        /*0900*/ 	.word	0x00000009
        /*0904*/ 	.word	0x00000000
        /*0908*/ 	.short	0x010a
        /*090a*/ 	.byte	0x3f
	.zero		1


	//   ....[135]....
        /*090c*/ 	.word	0x0000a2f0
        /*0910*/ 	.word	0x00000006
        /*0914*/ 	.word	0x00000000
        /*0918*/ 	.short	0x010a
        /*091a*/ 	.byte	0x3f
	.zero		1


	//   ....[136]....
        /*091c*/ 	.word	0x0000a340
        /*0920*/ 	.word	0x00000009
        /*0924*/ 	.word	0x00000000
        /*0928*/ 	.short	0x010a
        /*092a*/ 	.byte	0x3f
	.zero		1


	//   ....[137]....
        /*092c*/ 	.word	0x0000a390
        /*0930*/ 	.word	0x00000006
        /*0934*/ 	.word	0x00000000
        /*0938*/ 	.short	0x010a
        /*093a*/ 	.byte	0x3f
	.zero		1


	//   ....[138]....
        /*093c*/ 	.word	0x0000a3e0
        /*0940*/ 	.word	0x00000009
        /*0944*/ 	.word	0x00000000
        /*0948*/ 	.short	0x010a
        /*094a*/ 	.byte	0x3f
	.zero		1


	//   ....[139]....
        /*094c*/ 	.word	0x0000a430
        /*0950*/ 	.word	0x00000006
        /*0954*/ 	.word	0x00000000
        /*0958*/ 	.short	0x010a
        /*095a*/ 	.byte	0x3f
	.zero		1


	//   ....[140]....
        /*095c*/ 	.word	0x0000a480
        /*0960*/ 	.word	0x00000009
        /*0964*/ 	.word	0x00000000
        /*0968*/ 	.short	0x010a
        /*096a*/ 	.byte	0x3f
	.zero		1


	//   ....[141]....
        /*096c*/ 	.word	0x0000a4d0
        /*0970*/ 	.word	0x00000006
        /*0974*/ 	.word	0x00000000
        /*0978*/ 	.short	0x010a
        /*097a*/ 	.byte	0x3f
	.zero		1


	//   ....[142]....
        /*097c*/ 	.word	0x0000a520
        /*0980*/ 	.word	0x00000009
        /*0984*/ 	.word	0x00000000
        /*0988*/ 	.short	0x010a
        /*098a*/ 	.byte	0x3f
	.zero		1


	//   ....[143]....
        /*098c*/ 	.word	0x0000a570
        /*0990*/ 	.word	0x00000006
        /*0994*/ 	.word	0x00000000
        /*0998*/ 	.short	0x010a
        /*099a*/ 	.byte	0x3f
	.zero		1


	//   ....[144]....
        /*099c*/ 	.word	0x0000a5c0
        /*09a0*/ 	.word	0x00000009
        /*09a4*/ 	.word	0x00000000
        /*09a8*/ 	.short	0x010a
        /*09aa*/ 	.byte	0x3f
	.zero		1


	//   ....[145]....
        /*09ac*/ 	.word	0x0000a610
        /*09b0*/ 	.word	0x00000006
        /*09b4*/ 	.word	0x00000000
        /*09b8*/ 	.short	0x010a
        /*09ba*/ 	.byte	0x3f
	.zero		1


	//   ....[146]....
        /*09bc*/ 	.word	0x0000a660
        /*09c0*/ 	.word	0x00000009
        /*09c4*/ 	.word	0x00000000
        /*09c8*/ 	.short	0x010a
        /*09ca*/ 	.byte	0x3f
	.zero		1


	//   ....[147]....
        /*09cc*/ 	.word	0x0000a6b0
        /*09d0*/ 	.word	0x00000006
        /*09d4*/ 	.word	0x00000000
        /*09d8*/ 	.short	0x010a
        /*09da*/ 	.byte	0x3f
	.zero		1


	//   ....[148]....
        /*09dc*/ 	.word	0x0000a700
        /*09e0*/ 	.word	0x00000009
        /*09e4*/ 	.word	0x00000000
        /*09e8*/ 	.short	0x010a
        /*09ea*/ 	.byte	0x3f
	.zero		1


	//   ....[149]....
        /*09ec*/ 	.word	0x0000a750
        /*09f0*/ 	.word	0x00000006
        /*09f4*/ 	.word	0x00000000
        /*09f8*/ 	.short	0x010a
        /*09fa*/ 	.byte	0x3f
	.zero		1


	//----- nvinfo : EIATTR_NUM_MBARRIERS
	.align		4
.L_35:
        /*09fc*/ 	.byte	0x03, 0x38
        /*09fe*/ 	.short	0x0046


	//----- nvinfo : EIATTR_EXIT_INSTR_OFFSETS
	.align		4
        /*0a00*/ 	.byte	0x04, 0x1c
        /*0a02*/ 	.short	(.L_37 - .L_36)


	//   ....[0]....
.L_36:
        /*0a04*/ 	.word	0x000015f0


	//   ....[1]....
        /*0a08*/ 	.word	0x00001650


	//   ....[2]....
        /*0a0c*/ 	.word	0x00007bb0


	//   ....[3]....
        /*0a10*/ 	.word	0x00007be0


	//   ....[4]....
        /*0a14*/ 	.word	0x00009b40


	//----- nvinfo : EIATTR_MAX_THREADS
	.align		4
.L_37:
        /*0a18*/ 	.byte	0x04, 0x05
        /*0a1a*/ 	.short	(.L_39 - .L_38)
.L_38:
        /*0a1c*/ 	.word	0x00000180
        /*0a20*/ 	.word	0x00000001
        /*0a24*/ 	.word	0x00000001


	//----- nvinfo : EIATTR_CRS_STACK_SIZE
	.align		4
.L_39:
        /*0a28*/ 	.byte	0x04, 0x1e
        /*0a2a*/ 	.short	(.L_41 - .L_40)
.L_40:
        /*0a2c*/ 	.word	0x00000000


	//----- nvinfo : EIATTR_CBANK_PARAM_SIZE
	.align		4
.L_41:
        /*0a30*/ 	.byte	0x03, 0x19
        /*0a32*/ 	.short	0x0470


	//----- nvinfo : EIATTR_PARAM_CBANK
	.align		4
        /*0a34*/ 	.byte	0x04, 0x0a
        /*0a36*/ 	.short	(.L_43 - .L_42)
	.align		4
.L_42:
        /*0a38*/ 	.word	index@(.nv.constant0._ZN7cutlass13device_kernelINS_4gemm6kernel13GemmUniversalIN4cute5tupleIJiiiiEEENS1_10collective13CollectiveMmaINS1_34MainloopSm90TmaGmmaWarpSpecializedILi32ENS5_IJNS4_1CILi1EEESB_SB_EEENS1_32KernelTmaWarpSpecializedPingpongEEENS5_IJNSA_ILi64EEENSA_ILi160EEENSA_ILi16EEEEEENS_6half_tENS5_IJlSB_lEEESJ_SK_NS4_8TiledMMAINS4_8MMA_AtomIJNS4_4SM904GMMA25MMA_64x32x16_F32F16F16_SSILNSO_5MajorE0ELSQ_0ELNSO_7ScaleInE1ELSR_1EEEEEENS4_6LayoutISC_NS5_IJNSA_ILi0EEESV_SV_EEEEENS5_IJNS4_10UnderscoreESY_SY_EEEEENS4_13SM90_TMA_LOADENS4_14ComposedLayoutINS4_7SwizzleILi1ELi4ELi3EEENS4_18smem_ptr_flag_bitsILi16EEENSU_INS5_IJNSA_ILi8EEESH_EEENS5_IJSH_SB_EEEEEEEvNS4_8identityES11_S1B_vS1C_EENS_8epilogue10collective6detail29Sm90TmaWarpSpecializedAdapterINS1F_15DefaultEpilogueISJ_SK_SK_NS1E_6thread17LinearCombinationISJ_Li1EffLNS1J_9ScaleType4KindE0ELNS_15FloatRoundStyleE2ESJ_EENS1_15EpilogueDefaultEEEEEvvEEEEvNT_6ParamsE)
        /*0a3c*/ 	.short	0x0210
        /*0a3e*/ 	.short	0x0470


	//----- nvinfo : EIATTR_SW_WAR
	.align		4
.L_43:
        /*0a40*/ 	.byte	0x04, 0x36
        /*0a42*/ 	.short	(.L_45 - .L_44)
.L_44:
        /*0a44*/ 	.word	0x00000008
.L_45:


//--------------------- .nv.callgraph             --------------------------
	.section	.nv.callgraph,"",@"SHT_CUDA_CALLGRAPH"
	.align	4
	.sectionentsize	8
	.align		4
        /*0000*/ 	.word	0x00000000
	.align		4
        /*0004*/ 	.word	0xffffffff
	.align		4
        /*0008*/ 	.word	index@(_ZN7cutlass13device_kernelINS_4gemm6kernel13GemmUniversalIN4cute5tupleIJiiiiEEENS1_10collective13CollectiveMmaINS1_34MainloopSm90TmaGmmaWarpSpecializedILi32ENS5_IJNS4_1CILi1EEESB_SB_EEENS1_32KernelTmaWarpSpecializedPingpongEEENS5_IJNSA_ILi64EEENSA_ILi160EEENSA_ILi16EEEEEENS_6half_tENS5_IJlSB_lEEESJ_SK_NS4_8TiledMMAINS4_8MMA_AtomIJNS4_4SM904GMMA25MMA_64x32x16_F32F16F16_SSILNSO_5MajorE0ELSQ_0ELNSO_7ScaleInE1ELSR_1EEEEEENS4_6LayoutISC_NS5_IJNSA_ILi0EEESV_SV_EEEEENS5_IJNS4_10UnderscoreESY_SY_EEEEENS4_13SM90_TMA_LOADENS4_14ComposedLayoutINS4_7SwizzleILi1ELi4ELi3EEENS4_18smem_ptr_flag_bitsILi16EEENSU_INS5_IJNSA_ILi8EEESH_EEENS5_IJSH_SB_EEEEEEEvNS4_8identityES11_S1B_vS1C_EENS_8epilogue10collective6detail29Sm90TmaWarpSpecializedAdapterINS1F_15DefaultEpilogueISJ_SK_SK_NS1E_6thread17LinearCombinationISJ_Li1EffLNS1J_9ScaleType4KindE0ELNS_15FloatRoundStyleE2ESJ_EENS1_15EpilogueDefaultEEEEEvvEEEEvNT_6ParamsE)
	.align		4
        /*000c*/ 	.word	index@(__assertfail)
	.align		4
        /*0010*/ 	.word	0x00000000
	.align		4
        /*0014*/ 	.word	0xfffffffe
	.align		4
        /*0018*/ 	.word	0x00000000
	.align		4
        /*001c*/ 	.word	0xfffffffd
	.align		4
        /*0020*/ 	.word	0x00000000
	.align		4
        /*0024*/ 	.word	0xfffffffc


//--------------------- .nv.constant4             --------------------------
	.section	.nv.constant4,"a",@progbits
	.align	8
	.align		8
.nv.constant4:
        /*0000*/ 	.dword	__assertfail
	.align		8
        /*0008*/ 	.dword	__unnamed_1
	.align		8
        /*0010*/ 	.dword	_ZN39_INTERNAL_87159166_4_k_cu_02c19697_42454cuda3std3__45__cpo5beginE
	.align		8
        /*0018*/ 	.dword	_ZN39_INTERNAL_87159166_4_k_cu_02c19697_42454cuda3std3__45__cpo3endE
	.align		8
        /*0020*/ 	.dword	_ZN39_INTERNAL_87159166_4_k_cu_02c19697_42454cuda3std3__45__cpo6cbeginE
	.align		8
        /*0028*/ 	.dword	_ZN39_INTERNAL_87159166_4_k_cu_02c19697_42454cuda3std3__45__cpo4cendE
	.align		8
        /*0030*/ 	.dword	_ZN39_INTERNAL_87159166_4_k_cu_02c19697_42454cuda3std3__441_GLOBAL__N__87159166_4_k_cu_02c19697_42456ignoreE
	.align		8
        /*0038*/ 	.dword	_ZN39_INTERNAL_87159166_4_k_cu_02c19697_42454cuda3std3__419piecewise_constructE
	.align		8
        /*0040*/ 	.dword	_ZN39_INTERNAL_87159166_4_k_cu_02c19697_42454cuda3std3__48in_placeE
	.align		8
        /*0048*/ 	.dword	_ZN39_INTERNAL_87159166_4_k_cu_02c19697_42454cuda3std6ranges3__45__cpo4swapE
	.align		8
        /*0050*/ 	.dword	_ZN39_INTERNAL_87159166_4_k_cu_02c19697_42454cuda3std6ranges3__45__cpo9iter_moveE
	.align		8
        /*0058*/ 	.dword	_ZN39_INTERNAL_87159166_4_k_cu_02c19697_42454cute7productE
	.align		8
        /*0060*/ 	.dword	_ZN39_INTERNAL_87159166_4_k_cu_02c19697_42454cute1_E
	.align		8
        /*0068*/ 	.dword	$str$22
	.align		8
        /*0070*/ 	.dword	$str$23


//--------------------- .text._ZN7cutlass13device_kernelINS_4gemm6kernel13GemmUniversalIN4cute5tupleIJiiiiEEENS1_10collective13CollectiveMmaINS1_34MainloopSm90TmaGmmaWarpSpecializedILi32ENS5_IJNS4_1CILi1EEESB_SB_EEENS1_32KernelTmaWarpSpecializedPingpongEEENS5_IJNSA_ILi64EEENSA_ILi160EEENSA_ILi16EEEEEENS_6half_tENS5_IJlSB_lEEESJ_SK_NS4_8TiledMMAINS4_8MMA_AtomIJNS4_4SM904GMMA25MMA_64x32x16_F32F16F16_SSILNSO_5MajorE0ELSQ_0ELNSO_7ScaleInE1ELSR_1EEEEEENS4_6LayoutISC_NS5_IJNSA_ILi0EEESV_SV_EEEEENS5_IJNS4_10UnderscoreESY_SY_EEEEENS4_13SM90_TMA_LOADENS4_14ComposedLayoutINS4_7SwizzleILi1ELi4ELi3EEENS4_18smem_ptr_flag_bitsILi16EEENSU_INS5_IJNSA_ILi8EEESH_EEENS5_IJSH_SB_EEEEEEEvNS4_8identityES11_S1B_vS1C_EENS_8epilogue10collective6detail29Sm90TmaWarpSpecializedAdapterINS1F_15DefaultEpilogueISJ_SK_SK_NS1E_6thread17LinearCombinationISJ_Li1EffLNS1J_9ScaleType4KindE0ELNS_15FloatRoundStyleE2ESJ_EENS1_15EpilogueDefaultEEEEEvvEEEEvNT_6ParamsE --------------------------
	.section	.text._ZN7cutlass13device_kernelINS_4gemm6kernel13GemmUniversalIN4cute5tupleIJiiiiEEENS1_10collective13CollectiveMmaINS1_34MainloopSm90TmaGmmaWarpSpecializedILi32ENS5_IJNS4_1CILi1EEESB_SB_EEENS1_32KernelTmaWarpSpecializedPingpongEEENS5_IJNSA_ILi64EEENSA_ILi160EEENSA_ILi16EEEEEENS_6half_tENS5_IJlSB_lEEESJ_SK_NS4_8TiledMMAINS4_8MMA_AtomIJNS4_4SM904GMMA25MMA_64x32x16_F32F16F16_SSILNSO_5MajorE0ELSQ_0ELNSO_7ScaleInE1ELSR_1EEEEEENS4_6LayoutISC_NS5_IJNSA_ILi0EEESV_SV_EEEEENS5_IJNS4_10UnderscoreESY_SY_EEEEENS4_13SM90_TMA_LOADENS4_14ComposedLayoutINS4_7SwizzleILi1ELi4ELi3EEENS4_18smem_ptr_flag_bitsILi16EEENSU_INS5_IJNSA_ILi8EEESH_EEENS5_IJSH_SB_EEEEEEEvNS4_8identityES11_S1B_vS1C_EENS_8epilogue10collective6detail29Sm90TmaWarpSpecializedAdapterINS1F_15DefaultEpilogueISJ_SK_SK_NS1E_6thread17LinearCombinationISJ_Li1EffLNS1J_9ScaleType4KindE0ELNS_15FloatRoundStyleE2ESJ_EENS1_15EpilogueDefaultEEEEEvvEEEEvNT_6ParamsE,"ax",@progbits
	.align	128
.text._ZN7cutlass13device_kernelINS_4gemm6kernel13GemmUniversalIN4cute5tupleIJiiiiEEENS1_10collective13CollectiveMmaINS1_34MainloopSm90TmaGmmaWarpSpecializedILi32ENS5_IJNS4_1CILi1EEESB_SB_EEENS1_32KernelTmaWarpSpecializedPingpongEEENS5_IJNSA_ILi64EEENSA_ILi160EEENSA_ILi16EEEEEENS_6half_tENS5_IJlSB_lEEESJ_SK_NS4_8TiledMMAINS4_8MMA_AtomIJNS4_4SM904GMMA25MMA_64x32x16_F32F16F16_SSILNSO_5MajorE0ELSQ_0ELNSO_7ScaleInE1ELSR_1EEEEEENS4_6LayoutISC_NS5_IJNSA_ILi0EEESV_SV_EEEEENS5_IJNS4_10UnderscoreESY_SY_EEEEENS4_13SM90_TMA_LOADENS4_14ComposedLayoutINS4_7SwizzleILi1ELi4ELi3EEENS4_18smem_ptr_flag_bitsILi16EEENSU_INS5_IJNSA_ILi8EEESH_EEENS5_IJSH_SB_EEEEEEEvNS4_8identityES11_S1B_vS1C_EENS_8epilogue10collective6detail29Sm90TmaWarpSpecializedAdapterINS1F_15DefaultEpilogueISJ_SK_SK_NS1E_6thread17LinearCombinationISJ_Li1EffLNS1J_9ScaleType4KindE0ELNS_15FloatRoundStyleE2ESJ_EENS1_15EpilogueDefaultEEEEEvvEEEEvNT_6ParamsE:
        .type           _ZN7cutlass13device_kernelINS_4gemm6kernel13GemmUniversalIN4cute5tupleIJiiiiEEENS1_10collective13CollectiveMmaINS1_34MainloopSm90TmaGmmaWarpSpecializedILi32ENS5_IJNS4_1CILi1EEESB_SB_EEENS1_32KernelTmaWarpSpecializedPingpongEEENS5_IJNSA_ILi64EEENSA_ILi160EEENSA_ILi16EEEEEENS_6half_tENS5_IJlSB_lEEESJ_SK_NS4_8TiledMMAINS4_8MMA_AtomIJNS4_4SM904GMMA25MMA_64x32x16_F32F16F16_SSILNSO_5MajorE0ELSQ_0ELNSO_7ScaleInE1ELSR_1EEEEEENS4_6LayoutISC_NS5_IJNSA_ILi0EEESV_SV_EEEEENS5_IJNS4_10UnderscoreESY_SY_EEEEENS4_13SM90_TMA_LOADENS4_14ComposedLayoutINS4_7SwizzleILi1ELi4ELi3EEENS4_18smem_ptr_flag_bitsILi16EEENSU_INS5_IJNSA_ILi8EEESH_EEENS5_IJSH_SB_EEEEEEEvNS4_8identityES11_S1B_vS1C_EENS_8epilogue10collective6detail29Sm90TmaWarpSpecializedAdapterINS1F_15DefaultEpilogueISJ_SK_SK_NS1E_6thread17LinearCombinationISJ_Li1EffLNS1J_9ScaleType4KindE0ELNS_15FloatRoundStyleE2ESJ_EENS1_15EpilogueDefaultEEEEEvvEEEEvNT_6ParamsE,@function
        .size           _ZN7cutlass13device_kernelINS_4gemm6kernel13GemmUniversalIN4cute5tupleIJiiiiEEENS1_10collective13CollectiveMmaINS1_34MainloopSm90TmaGmmaWarpSpecializedILi32ENS5_IJNS4_1CILi1EEESB_SB_EEENS1_32KernelTmaWarpSpecializedPingpongEEENS5_IJNSA_ILi64EEENSA_ILi160EEENSA_ILi16EEEEEENS_6half_tENS5_IJlSB_lEEESJ_SK_NS4_8TiledMMAINS4_8MMA_AtomIJNS4_4SM904GMMA25MMA_64x32x16_F32F16F16_SSILNSO_5MajorE0ELSQ_0ELNSO_7ScaleInE1ELSR_1EEEEEENS4_6LayoutISC_NS5_IJNSA_ILi0EEESV_SV_EEEEENS5_IJNS4_10UnderscoreESY_SY_EEEEENS4_13SM90_TMA_LOADENS4_14ComposedLayoutINS4_7SwizzleILi1ELi4ELi3EEENS4_18smem_ptr_flag_bitsILi16EEENSU_INS5_IJNSA_ILi8EEESH_EEENS5_IJSH_SB_EEEEEEEvNS4_8identityES11_S1B_vS1C_EENS_8epilogue10collective6detail29Sm90TmaWarpSpecializedAdapterINS1F_15DefaultEpilogueISJ_SK_SK_NS1E_6thread17LinearCombinationISJ_Li1EffLNS1J_9ScaleType4KindE0ELNS_15FloatRoundStyleE2ESJ_EENS1_15EpilogueDefaultEEEEEvvEEEEvNT_6ParamsE,(.L_x_285 - _ZN7cutlass13device_kernelINS_4gemm6kernel13GemmUniversalIN4cute5tupleIJiiiiEEENS1_10collective13CollectiveMmaINS1_34MainloopSm90TmaGmmaWarpSpecializedILi32ENS5_IJNS4_1CILi1EEESB_SB_EEENS1_32KernelTmaWarpSpecializedPingpongEEENS5_IJNSA_ILi64EEENSA_ILi160EEENSA_ILi16EEEEEENS_6half_tENS5_IJlSB_lEEESJ_SK_NS4_8TiledMMAINS4_8MMA_AtomIJNS4_4SM904GMMA25MMA_64x32x16_F32F16F16_SSILNSO_5MajorE0ELSQ_0ELNSO_7ScaleInE1ELSR_1EEEEEENS4_6LayoutISC_NS5_IJNSA_ILi0EEESV_SV_EEEEENS5_IJNS4_10UnderscoreESY_SY_EEEEENS4_13SM90_TMA_LOADENS4_14ComposedLayoutINS4_7SwizzleILi1ELi4ELi3EEENS4_18smem_ptr_flag_bitsILi16EEENSU_INS5_IJNSA_ILi8EEESH_EEENS5_IJSH_SB_EEEEEEEvNS4_8identityES11_S1B_vS1C_EENS_8epilogue10collective6detail29Sm90TmaWarpSpecializedAdapterINS1F_15DefaultEpilogueISJ_SK_SK_NS1E_6thread17LinearCombinationISJ_Li1EffLNS1J_9ScaleType4KindE0ELNS_15FloatRoundStyleE2ESJ_EENS1_15EpilogueDefaultEEEEEvvEEEEvNT_6ParamsE)
        .other          _ZN7cutlass13device_kernelINS_4gemm6kernel13GemmUniversalIN4cute5tupleIJiiiiEEENS1_10collective13CollectiveMmaINS1_34MainloopSm90TmaGmmaWarpSpecializedILi32ENS5_IJNS4_1CILi1EEESB_SB_EEENS1_32KernelTmaWarpSpecializedPingpongEEENS5_IJNSA_ILi64EEENSA_ILi160EEENSA_ILi16EEEEEENS_6half_tENS5_IJlSB_lEEESJ_SK_NS4_8TiledMMAINS4_8MMA_AtomIJNS4_4SM904GMMA25MMA_64x32x16_F32F16F16_SSILNSO_5MajorE0ELSQ_0ELNSO_7ScaleInE1ELSR_1EEEEEENS4_6LayoutISC_NS5_IJNSA_ILi0EEESV_SV_EEEEENS5_IJNS4_10UnderscoreESY_SY_EEEEENS4_13SM90_TMA_LOADENS4_14ComposedLayoutINS4_7SwizzleILi1ELi4ELi3EEENS4_18smem_ptr_flag_bitsILi16EEENSU_INS5_IJNSA_ILi8EEESH_EEENS5_IJSH_SB_EEEEEEEvNS4_8identityES11_S1B_vS1C_EENS_8epilogue10collective6detail29Sm90TmaWarpSpecializedAdapterINS1F_15DefaultEpilogueISJ_SK_SK_NS1E_6thread17LinearCombinationISJ_Li1EffLNS1J_9ScaleType4KindE0ELNS_15FloatRoundStyleE2ESJ_EENS1_15EpilogueDefaultEEEEEvvEEEEvNT_6ParamsE,@"STO_CUDA_ENTRY STV_DEFAULT"
_ZN7cutlass13device_kernelINS_4gemm6kernel13GemmUniversalIN4cute5tupleIJiiiiEEENS1_10collective13CollectiveMmaINS1_34MainloopSm90TmaGmmaWarpSpecializedILi32ENS5_IJNS4_1CILi1EEESB_SB_EEENS1_32KernelTmaWarpSpecializedPingpongEEENS5_IJNSA_ILi64EEENSA_ILi160EEENSA_ILi16EEEEEENS_6half_tENS5_IJlSB_lEEESJ_SK_NS4_8TiledMMAINS4_8MMA_AtomIJNS4_4SM904GMMA25MMA_64x32x16_F32F16F16_SSILNSO_5MajorE0ELSQ_0ELNSO_7ScaleInE1ELSR_1EEEEEENS4_6LayoutISC_NS5_IJNSA_ILi0EEESV_SV_EEEEENS5_IJNS4_10UnderscoreESY_SY_EEEEENS4_13SM90_TMA_LOADENS4_14ComposedLayoutINS4_7SwizzleILi1ELi4ELi3EEENS4_18smem_ptr_flag_bitsILi16EEENSU_INS5_IJNSA_ILi8EEESH_EEENS5_IJSH_SB_EEEEEEEvNS4_8identityES11_S1B_vS1C_EENS_8epilogue10collective6detail29Sm90TmaWarpSpecializedAdapterINS1F_15DefaultEpilogueISJ_SK_SK_NS1E_6thread17LinearCombinationISJ_Li1EffLNS1J_9ScaleType4KindE0ELNS_15FloatRoundStyleE2ESJ_EENS1_15EpilogueDefaultEEEEEvvEEEEvNT_6ParamsE:
[----:B------:R-:W0:Y:S01]  /*0000*/  LDC R1, c[0x0][0x28] ;  /* 0x00000a00ff017b82 */ /* 0x000e220000000800 */
[----:B------:R-:W1:Y:S01]  /*0010*/  S2R R4, SR_TID.X ;  /* 0x0000000000047919 */ /* 0x000e620000002100 */
[----:B------:R-:W-:Y:S01]  /*0020*/  ELECT P0, URZ, PT ;  /* 0x00000000003f782f */ /* 0x000fe20003800000 */
[----:B------:R-:W-:Y:S01]  /*0030*/  BSSY B0, `(.L_x_0) ;  /* 0x0000014000007945 */ /* 0x000fe20003800000 */
[----:B-1----:R-:W-:-:S05]  /*0040*/  SHF.R.U32.HI R0, RZ, 0x5, R4 ;  /* 0x00000005ff007819 */ /* 0x002fca0000011604 */
[----:B------:R-:W1:Y:S02]  /*0050*/  SHFL.IDX PT, R2, R0, RZ, 0x1f ;  /* 0x00001fff00027589 */ /* 0x000e6400000e0000 */
[----:B-1----:R-:W-:Y:S02]  /*0060*/  R2UR UR8, R2 ;  /* 0x00000000020872ca */ /* 0x002fe400000e0000 */
[----:B------:R-:W-:-:S05]  /*0070*/  SHF.R.U32.HI R2, RZ, 0x7, R4 ;  /* 0x00000007ff027819 */ /* 0x000fca0000011604 */
[----:B------:R1:W2:Y:S06]  /*0080*/  SHFL.IDX PT, R3, R2, RZ, 0x1f ;  /* 0x00001fff02037589 */ /* 0x0002ac00000e0000 */
[----:B------:R-:W-:Y:S02]  /*0090*/  USHF.R.S32.HI UR4, URZ, 0x1f, UR8 ;  /* 0x0000001f3f047899 */ /* 0x000fe40008011408 */
[----:B------:R-:W-:Y:S02]  /*00a0*/  ISETP.NE.OR P0, PT, RZ, UR8, !P0 ;  /* 0x00000008ff007c0c */ /* 0x000fe4000c705670 */
[----:B------:R-:W-:-:S04]  /*00b0*/  ULEA.HI UR4, UR4, UR8, URZ, 0x2 ;  /* 0x0000000804047291 */ /* 0x000fc8000f8f103f */
[----:B------:R-:W-:-:S04]  /*00c0*/  ULOP3.LUT UR4, UR4, 0xfffffffc, URZ, 0xc0, !UPT ;  /* 0xfffffffc04047892 */ /* 0x000fc8000f8ec03f */
[----:B------:R-:W-:-:S03]  /*00d0*/  UIADD3 UR8, UR8, -UR4, URZ ;  /* 0x8000000408087290 */ /* 0x000fc6000fffe03f */
[----:B01----:R-:W-:Y:S09]  /*00e0*/  @P0 BRA `(.L_x_1) ;  /* 0x0000000000200947 */ /* 0x003ff20003800000 */
[----:B------:R-:W-:Y:S02]  /*00f0*/  ULDC.64 UR4, c[0x0][0x198] ;  /* 0x0000660000047ab9 */ /* 0x000fe40000000a00 */
[----:B------:R-:W-:Y:S02]  /*0100*/  UIADD3 UR6, UP0, UR4, 0xf0, URZ ;  /* 0x000000f004067890 */ /* 0x000fe4000ff1e03f */
[----:B------:R-:W-:Y:S02]  /*0110*/  UIADD3 UR4, UP1, UR4, 0x1f0, URZ ;  /* 0x000001f004047890 */ /* 0x000fe4000ff3e03f */
[----:B------:R-:W-:Y:S02]  /*0120*/  UIADD3.X UR7, URZ, UR5, URZ, UP0, !UPT ;  /* 0x000000053f077290 */ /* 0x000fe400087fe43f */
[----:B------:R-:W-:-:S07]  /*0130*/  UIADD3.X UR5, URZ, UR5, URZ, UP1, !UPT ;  /* 0x000000053f057290 */ /* 0x000fce0008ffe43f */
[----:B------:R0:W-:Y:S02]  /*0140*/  UTMACCTL.PF [UR6] ;  /* 0x00000000060079b9 */ /* 0x0001e40008040000 */
[----:B------:R0:W-:Y:S02]  /*0150*/  UTMACCTL.PF [UR4] ;  /* 0x00000000040079b9 */ /* 0x0001e40008040000 */
[----:B0-----:R-:W-:Y:S01]  /*0160*/  NOP ;  /* 0x0000000000007918 */ /* 0x001fe20000000000 */
.L_x_1:
[----:B------:R-:W-:Y:S05]  /*0170*/  BSYNC B0 ;  /* 0x0000000000007941 */ /* 0x000fea0003800000 */
.L_x_0:
[----:B------:R-:W0:Y:S01]  /*0180*/  SHFL.IDX PT, R5, R0, RZ, 0x1f ;  /* 0x00001fff00057589 */ /* 0x000e2200000e0000 */
[----:B--2---:R-:W-:Y:S01]  /*0190*/  R2UR UR15, R3 ;  /* 0x00000000030f72ca */ /* 0x004fe200000e0000 */
[----:B------:R-:W-:-:S04]  /*01a0*/  UISETP.NE.AND UP0, UPT, UR8, 0x3, UPT ;  /* 0x000000030800788c */ /* 0x000fc8000bf05270 */
[----:B------:R-:W-:-:S08]  /*01b0*/  UISETP.EQ.OR UP0, UPT, UR8, URZ, !UP0 ;  /* 0x0000003f0800728c */ /* 0x000fd0000c702670 */
[----:B------:R-:W-:Y:S02]  /*01c0*/  UIADD3 UR18, UR15, -0x1, URZ ;  /* 0xffffffff0f127890 */ /* 0x000fe4000fffe03f */
[----:B------:R-:W-:Y:S02]  /*01d0*/  UISETP.EQ.AND UP0, UPT, UR15, URZ, UP0 ;  /* 0x0000003f0f00728c */ /* 0x000fe40008702270 */
[----:B------:R-:W-:Y:S02]  /*01e0*/  UISETP.GE.U32.AND UP1, UPT, UR18, 0x2, UPT ;  /* 0x000000021200788c */ /* 0x000fe4000bf26070 */
[----:B------:R-:W-:Y:S01]  /*01f0*/  USEL UR41, URZ, 0x1, !UP0 ;  /* 0x000000013f297887 */ /* 0x000fe2000c000000 */
[----:B0-----:R-:W-:-:S03]  /*0200*/  ISETP.NE.AND P0, PT, R5, RZ, PT ;  /* 0x000000ff0500720c */ /* 0x001fc60003f05270 */
[----:B------:R-:W-:-:S10]  /*0210*/  USEL UR41, UR41, 0x2, UP1 ;  /* 0x0000000229297887 */ /* 0x000fd40008800000 */
[----:B------:R-:W-:Y:S05]  /*0220*/  @P0 BRA `(.L_x_2) ;  /* 0x0000000400440947 */ /* 0x000fea0003800000 */
[----:B------:R-:W-:Y:S01]  /*0230*/  ELECT P0, URZ, PT ;  /* 0x00000000003f782f */ /* 0x000fe20003800000 */
[----:B------:R-:W-:-:S12]  /*0240*/  BSSY B0, `(.L_x_2) ;  /* 0x000004f000007945 */ /* 0x000fd80003800000 */
[----:B------:R-:W-:Y:S05]  /*0250*/  @!P0 BRA `(.L_x_3) ;  /* 0x0000000400348947 */ /* 0x000fea0003800000 */
[----:B------:R-:W0:Y:S01]  /*0260*/  S2UR UR9, SR_CgaCtaId ;  /* 0x00000000000979c3 */ /* 0x000e220000008800 */
[----:B------:R-:W-:Y:S01]  /*0270*/  UMOV UR4, 0x400 ;  /* 0x0000040000047882 */ /* 0x000fe20000000000 */
[----:B------:R-:W-:Y:S01]  /*0280*/  UMOV UR5, 0x1 ;  /* 0x0000000100057882 */ /* 0x000fe20000000000 */
[----:B------:R-:W-:Y:S02]  /*0290*/  UMOV UR6, 0x80 ;  /* 0x0000008000067882 */ /* 0x000fe40000000000 */
[----:B------:R-:W-:-:S04]  /*02a0*/  UIADD3 UR6, -UR6, 0x100000, URZ ;  /* 0x0010000006067890 */ /* 0x000fc8000fffe13f */
[----:B------:R-:W-:Y:S02]  /*02b0*/  USHF.L.U32 UR7, UR6, 0xb, URZ ;  /* 0x0000000b06077899 */ /* 0x000fe4000800063f */
[----:B------:R-:W-:Y:S02]  /*02c0*/  USHF.L.U32 UR6, UR6, 0x1, URZ ;  /* 0x0000000106067899 */ /* 0x000fe4000800063f */
[----:B0-----:R-:W-:Y:S02]  /*02d0*/  ULEA UR9, UR9, UR4, 0x18 ;  /* 0x0000000409097291 */ /* 0x001fe4000f8ec03f */
[----:B------:R-:W-:-:S04]  /*02e0*/  UIADD3 UR4, -UR5, 0x100000, URZ ;  /* 0x0010000005047890 */ /* 0x000fc8000fffe13f */
[----:B------:R-:W-:Y:S02]  /*02f0*/  USHF.L.U32 UR5, UR4, 0xb, URZ ;  /* 0x0000000b04057899 */ /* 0x000fe4000800063f */
[----:B------:R-:W-:Y:S01]  /*0300*/  USHF.L.U32 UR4, UR4, 0x1, URZ ;  /* 0x0000000104047899 */ /* 0x000fe2000800063f */
[----:B------:R-:W0:Y:S11]  /*0310*/  FENCE.VIEW.ASYNC.S ;  /* 0x00000000000073c6 */ /* 0x000e360000000000 */
[----:B0-----:R0:W1:Y:S01]  /*0320*/  SYNCS.EXCH.64 URZ, [UR9], UR4 ;  /* 0x00000004093f75b2 */ /* 0x0010620008000100 */
[----:B------:R0:W2:Y:S01]  /*0330*/  SYNCS.EXCH.64 URZ, [UR9+0x100], UR6 ;  /* 0x00010006093f75b2 */ /* 0x0000a20008000100 */
[----:B------:R0:W3:Y:S01]  /*0340*/  SYNCS.EXCH.64 URZ, [UR9+0x8], UR4 ;  /* 0x00000804093f75b2 */ /* 0x0000e20008000100 */
[----:B------:R0:W4:Y:S01]  /*0350*/  SYNCS.EXCH.64 URZ, [UR9+0x108], UR6 ;  /* 0x00010806093f75b2 */ /* 0x0001220008000100 */
[----:B------:R0:W0:Y:S01]  /*0360*/  SYNCS.EXCH.64 URZ, [UR9+0x10], UR4 ;  /* 0x00001004093f75b2 */ /* 0x0000220008000100 */
        /* <DEDUP_REMOVED lines=59> */
[----:B-1234-:R-:W-:Y:S01]  /*0720*/  NOP ;  /* 0x0000000000007918 */ /* 0x01efe20000000000 */
.L_x_3:
[----:B0-----:R-:W-:Y:S05]  /*0730*/  BSYNC B0 ;  /* 0x0000000000007941 */ /* 0x001fea0003800000 */
.L_x_2:
[----:B------:R-:W0:Y:S01]  /*0740*/  SHFL.IDX PT, R5, R0, RZ, 0x1f ;  /* 0x00001fff00057589 */ /* 0x000e2200000e0000 */
[----:B------:R-:W-:Y:S01]  /*0750*/  ELECT P0, URZ, PT ;  /* 0x00000000003f782f */ /* 0x000fe20003800000 */
[----:B------:R-:W-:Y:S01]  /*0760*/  NOP ;  /* 0x0000000000007918 */ /* 0x000fe20000000000 */
[----:B------:R-:W-:Y:S01]  /*0770*/  ELECT P1, URZ, PT ;  /* 0x00000000003f782f */ /* 0x000fe20003820000 */
[----:B------:R-:W1:Y:S01]  /*0780*/  SHFL.IDX PT, R3, R0, RZ, 0x1f ;  /* 0x00001fff00037589 */ /* 0x000e6200000e0000 */
[----:B------:R-:W-:Y:S01]  /*0790*/  UMOV UR4, 0x20 ;  /* 0x0000002000047882 */ /* 0x000fe20000000000 */
[----:B------:R-:W-:Y:S01]  /*07a0*/  UMOV UR12, 0x80 ;  /* 0x00000080000c7882 */ /* 0x000fe20000000000 */
[----:B------:R-:W-:Y:S01]  /*07b0*/  NOP ;  /* 0x0000000000007918 */ /* 0x000fe20000000000 */
[----:B------:R2:W3:Y:S01]  /*07c0*/  SHFL.IDX PT, R0, R2, RZ, 0x1f ;  /* 0x00001fff02007589 */ /* 0x0004e200000e0000 */
[----:B------:R-:W-:Y:S01]  /*07d0*/  ULDC.64 UR50, c[0x0][0x208] ;  /* 0x0000820000327ab9 */ /* 0x000fe20000000a00 */
[----:B0-----:R-:W-:-:S02]  /*07e0*/  ISETP.NE.OR P0, PT, R5, RZ, !P0 ;  /* 0x000000ff0500720c */ /* 0x001fc40004705670 */
[----:B-1----:R-:W-:Y:S02]  /*07f0*/  ISETP.NE.OR P1, PT, R3, RZ, !P1 ;  /* 0x000000ff0300720c */ /* 0x002fe40004f25670 */
[----:B------:R-:W-:-:S04]  /*0800*/  SHF.R.S32.HI R3, RZ, 0x1f, R4 ;  /* 0x0000001fff037819 */ /* 0x000fc80000011404 */
[----:B------:R-:W-:-:S05]  /*0810*/  LEA.HI R3, R3, R4, RZ, 0x7 ;  /* 0x0000000403037211 */ /* 0x000fca00078f38ff */
[----:B------:R-:W-:Y:S01]  /*0820*/  VOTEU.ALL UP0, P0 ;  /* 0x00000000003f7886 */ /* 0x000fe20000000000 */
[----:B------:R-:W-:Y:S01]  /*0830*/  LOP3.LUT R3, R3, 0xffffff80, RZ, 0xc0, !PT ;  /* 0xffffff8003037812 */ /* 0x000fe200078ec0ff */
[----:B------:R-:W-:-:S03]  /*0840*/  VOTEU.ALL UP1, P1 ;  /* 0x00000000003f7886 */ /* 0x000fc60000820000 */
[----:B------:R-:W0:Y:S01]  /*0850*/  @!UP0 S2UR UR7, SR_CgaCtaId ;  /* 0x00000000000789c3 */ /* 0x000e220000008800 */
[----:B------:R-:W-:Y:S01]  /*0860*/  @!UP0 UMOV UR6, 0x400 ;  /* 0x0000040000068882 */ /* 0x000fe20000000000 */
[----:B------:R-:W-:-:S04]  /*0870*/  @!UP0 UIADD3 UR4, -UR4, 0x100000, URZ ;  /* 0x0010000004048890 */ /* 0x000fc8000fffe13f */
[----:B------:R-:W-:Y:S02]  /*0880*/  @!UP0 USHF.L.U32 UR5, UR4, 0xb, URZ ;  /* 0x0000000b04058899 */ /* 0x000fe4000800063f */
[----:B------:R-:W-:Y:S01]  /*0890*/  @!UP0 USHF.L.U32 UR4, UR4, 0x1, URZ ;  /* 0x0000000104048899 */ /* 0x000fe2000800063f */
[----:B------:R-:W-:Y:S01]  /*08a0*/  IMAD.IADD R3, R4, 0x1, -R3 ;  /* 0x0000000104037824 */ /* 0x000fe200078e0a03 */
[----:B------:R-:W-:Y:S01]  /*08b0*/  @!UP1 UMOV UR10, 0x400 ;  /* 0x00000400000a9882 */ /* 0x000fe20000000000 */
[----:B------:R-:W-:Y:S01]  /*08c0*/  VOTEU.ALL UP2, P1 ;  /* 0x00000000003f7886 */ /* 0x000fe20000840000 */
[----:B------:R-:W-:Y:S01]  /*08d0*/  VOTEU.ALL UP3, P1 ;  /* 0x00000000003f7886 */ /* 0x000fe20000860000 */
[----:B------:R-:W-:Y:S01]  /*08e0*/  VOTEU.ALL UP4, P1 ;  /* 0x00000000003f7886 */ /* 0x000fe20000880000 */
[----:B------:R-:W1:Y:S01]  /*08f0*/  @!UP1 S2UR UR11, SR_CgaCtaId ;  /* 0x00000000000b99c3 */ /* 0x000e620000008800 */
[----:B------:R-:W-:Y:S01]  /*0900*/  VOTEU.ALL UP5, P1 ;  /* 0x00000000003f7886 */ /* 0x000fe200008a0000 */
[----:B------:R-:W-:Y:S01]  /*0910*/  ISETP.NE.AND P1, PT, RZ, UR15, PT ;  /* 0x0000000fff007c0c */ /* 0x000fe2000bf25270 */
[----:B0-----:R-:W-:-:S02]  /*0920*/  @!UP0 ULEA UR9, UR7, UR6, 0x18 ;  /* 0x0000000607098291 */ /* 0x001fc4000f8ec03f */
[----:B------:R-:W-:-:S04]  /*0930*/  @!UP1 UIADD3 UR6, -UR12, 0x100000, URZ ;  /* 0x001000000c069890 */ /* 0x000fc8000fffe13f */
[----:B------:R-:W-:Y:S02]  /*0940*/  @!UP1 USHF.L.U32 UR7, UR6, 0xb, URZ ;  /* 0x0000000b06079899 */ /* 0x000fe4000800063f */
[----:B------:R-:W-:Y:S01]  /*0950*/  @!UP1 USHF.L.U32 UR6, UR6, 0x1, URZ ;  /* 0x0000000106069899 */ /* 0x000fe2000800063f */
[----:B------:R-:W-:Y:S01]  /*0960*/  VOTEU.ALL UP0, P0 ;  /* 0x00000000003f7886 */ /* 0x000fe20000000000 */
[----:B-1----:R-:W-:Y:S01]  /*0970*/  @!UP1 ULEA UR10, UR11, UR10, 0x18 ;  /* 0x0000000a0b0a9291 */ /* 0x002fe2000f8ec03f */
[----:B------:R-:W-:Y:S01]  /*0980*/  VOTEU.ALL UP1, P0 ;  /* 0x00000000003f7886 */ /* 0x000fe20000020000 */
[----:B------:R-:W0:Y:S02]  /*0990*/  FENCE.VIEW.ASYNC.S ;  /* 0x00000000000073c6 */ /* 0x000e240000000000 */
[----:B0-----:R-:W0:Y:S02]  /*09a0*/  @!UP0 SYNCS.EXCH.64 URZ, [UR9+0x230], UR4 ;  /* 0x00023004093f85b2 */ /* 0x001e240008000100 */
[----:B------:R1:W0:Y:S01]  /*09b0*/  @!UP1 SYNCS.EXCH.64 URZ, [UR9+0x238], UR4 ;  /* 0x00023804093f95b2 */ /* 0x0002220008000100 */
[----:B------:R-:W-:Y:S01]  /*09c0*/  NOP ;  /* 0x0000000000007918 */ /* 0x000fe20000000000 */
[----:B-1----:R-:W-:-:S02]  /*09d0*/  ULDC.64 UR4, c[0x0][0x598] ;  /* 0x0001660000047ab9 */ /* 0x002fc40000000a00 */
[----:B------:R-:W-:Y:S02]  /*09e0*/  ISETP.NE.U32.AND P0, PT, RZ, UR4, PT ;  /* 0x00000004ff007c0c */ /* 0x000fe4000bf05070 */
[----:B------:R2:W0:Y:S02]  /*09f0*/  @!UP2 SYNCS.EXCH.64 URZ, [UR10+0x210], UR6 ;  /* 0x000210060a3fa5b2 */ /* 0x0004240008000100 */
[----:B------:R-:W-:Y:S01]  /*0a00*/  ISETP.NE.AND.EX P0, PT, RZ, UR5, PT, P0 ;  /* 0x00000005ff007c0c */ /* 0x000fe2000bf05300 */
[----:B------:R2:W0:Y:S01]  /*0a10*/  @!UP3 SYNCS.EXCH.64 URZ, [UR10+0x218], UR6 ;  /* 0x000218060a3fb5b2 */ /* 0x0004220008000100 */
[----:B------:R2:W0:Y:S01]  /*0a20*/  @!UP4 SYNCS.EXCH.64 URZ, [UR10+0x220], UR6 ;  /* 0x000220060a3fc5b2 */ /* 0x0004220008000100 */
[----:B------:R2:W0:Y:S01]  /*0a30*/  @!UP5 SYNCS.EXCH.64 URZ, [UR10+0x228], UR6 ;  /* 0x000228060a3fd5b2 */ /* 0x0004220008000100 */
[----:B------:R-:W-:Y:S01]  /*0a40*/  NOP ;  /* 0x0000000000007918 */ /* 0x000fe20000000000 */
[----:B0-----:R-:W-:Y:S08]  /*0a50*/  BAR.SYNC.DEFER_BLOCKING 0x0 ;  /* 0x0000000000007b1d */ /* 0x001ff00000010000 */
[----:B--23--:R-:W-:Y:S05]  /*0a60*/  @!P0 BRA `(.L_x_4) ;  /* 0x00000000001c8947 */ /* 0x00cfea0003800000 */
[----:B------:R-:W0:Y:S02]  /*0a70*/  LDC.64 R6, c[0x0][0x598] ;  /* 0x00016600ff067b82 */ /* 0x000e240000000a00 */
[----:B0-----:R-:W2:Y:S02]  /*0a80*/  LDG.E.64 R6, desc[UR50][R6.64] ;  /* 0x0000003206067981 */ /* 0x001ea4000c1e1b00 */
[----:B--2---:R-:W-:-:S04]  /*0a90*/  ISETP.NE.U32.AND P0, PT, R6, RZ, PT ;  /* 0x000000ff0600720c */ /* 0x004fc80003f05070 */
[----:B------:R-:W-:-:S13]  /*0aa0*/  ISETP.NE.AND.EX P0, PT, R7, RZ, PT, P0 ;  /* 0x000000ff0700720c */ /* 0x000fda0003f05300 */
[----:B------:R-:W-:Y:S05]  /*0ab0*/  @!P0 BRA `(.L_x_4) ;  /* 0x0000000000088947 */ /* 0x000fea0003800000 */
[----:B------:R1:W5:Y:S01]  /*0ac0*/  LD.E R22, desc[UR50][R6.64] ;  /* 0x0000003206167980 */ /* 0x000362000c101900 */
[----:B------:R-:W-:Y:S05]  /*0ad0*/  BRA `(.L_x_5) ;  /* 0x0000000000247947 */ /* 0x000fea0003800000 */
.L_x_4:
[----:B------:R-:W-:Y:S02]  /*0ae0*/  ULDC.64 UR4, c[0x0][0x588] ;  /* 0x0001620000047ab9 */ /* 0x000fe40000000a00 */
[----:B------:R-:W-:-:S04]  /*0af0*/  ISETP.NE.U32.AND P0, PT, RZ, UR4, PT ;  /* 0x00000004ff007c0c */ /* 0x000fc8000bf05070 */
[----:B------:R-:W-:-:S13]  /*0b00*/  ISETP.NE.AND.EX P0, PT, RZ, UR5, PT, P0 ;  /* 0x00000005ff007c0c */ /* 0x000fda000bf05300 */
[----:B------:R-:W-:Y:S05]  /*0b10*/  @!P0 BRA `(.L_x_6) ;  /* 0x00000000000c8947 */ /* 0x000fea0003800000 */
[----:B------:R-:W0:Y:S02]  /*0b20*/  LDC.64 R22, c[0x0][0x588] ;  /* 0x00016200ff167b82 */ /* 0x000e240000000a00 */
[----:B0-----:R0:W5:Y:S01]  /*0b30*/  LDG.E R22, desc[UR50][R22.64] ;  /* 0x0000003216167981 */ /* 0x001162000c1e1900 */
[----:B------:R-:W-:Y:S05]  /*0b40*/  BRA `(.L_x_5) ;  /* 0x0000000000087947 */ /* 0x000fea0003800000 */
.L_x_6:
[----:B------:R-:W-:Y:S02]  /*0b50*/  ULDC UR4, c[0x0][0x580] ;  /* 0x0001600000047ab9 */ /* 0x000fe40000000800 */
[----:B------:R-:W-:-:S07]  /*0b60*/  IMAD.U32 R22, RZ, RZ, UR4 ;  /* 0x00000004ff167e24 */ /* 0x000fce000f8e00ff */
.L_x_5:
[----:B------:R-:W-:Y:S02]  /*0b70*/  ULDC.64 UR4, c[0x0][0x5a0] ;  /* 0x0001680000047ab9 */ /* 0x000fe40000000a00 */
[----:B------:R-:W-:-:S04]  /*0b80*/  ISETP.NE.U32.AND P0, PT, RZ, UR4, PT ;  /* 0x00000004ff007c0c */ /* 0x000fc8000bf05070 */
[----:B------:R-:W-:-:S13]  /*0b90*/  ISETP.NE.AND.EX P0, PT, RZ, UR5, PT, P0 ;  /* 0x00000005ff007c0c */ /* 0x000fda000bf05300 */
[----:B------:R-:W-:Y:S05]  /*0ba0*/  @!P0 BRA `(.L_x_7) ;  /* 0x00000000001c8947 */ /* 0x000fea0003800000 */
[----:B-1----:R-:W1:Y:S02]  /*0bb0*/  LDC.64 R6, c[0x0][0x5a0] ;  /* 0x00016800ff067b82 */ /* 0x002e640000000a00 */
[----:B-1----:R-:W2:Y:S02]  /*0bc0*/  LDG.E.64 R6, desc[UR50][R6.64] ;  /* 0x0000003206067981 */ /* 0x002ea4000c1e1b00 */
[----:B--2---:R-:W-:-:S04]  /*0bd0*/  ISETP.NE.U32.AND P0, PT, R6, RZ, PT ;  /* 0x000000ff0600720c */ /* 0x004fc80003f05070 */
[----:B------:R-:W-:-:S13]  /*0be0*/  ISETP.NE.AND.EX P0, PT, R7, RZ, PT, P0 ;  /* 0x000000ff0700720c */ /* 0x000fda0003f05300 */
[----:B------:R-:W-:Y:S05]  /*0bf0*/  @!P0 BRA `(.L_x_7) ;  /* 0x0000000000088947 */ /* 0x000fea0003800000 */
[----:B0-----:R2:W5:Y:S01]  /*0c00*/  LD.E R23, desc[UR50][R6.64] ;  /* 0x0000003206177980 */ /* 0x001562000c101900 */
[----:B------:R-:W-:Y:S05]  /*0c10*/  BRA `(.L_x_8) ;  /* 0x0000000000247947 */ /* 0x000fea0003800000 */
.L_x_7:
[----:B------:R-:W-:Y:S02]  /*0c20*/  ULDC.64 UR4, c[0x0][0x590] ;  /* 0x0001640000047ab9 */ /* 0x000fe40000000a00 */
[----:B------:R-:W-:-:S04]  /*0c30*/  ISETP.NE.U32.AND P0, PT, RZ, UR4, PT ;  /* 0x00000004ff007c0c */ /* 0x000fc8000bf05070 */
[----:B------:R-:W-:-:S13]  /*0c40*/  ISETP.NE.AND.EX P0, PT, RZ, UR5, PT, P0 ;  /* 0x00000005ff007c0c */ /* 0x000fda000bf05300 */
[----:B------:R-:W-:Y:S05]  /*0c50*/  @!P0 BRA `(.L_x_9) ;  /* 0x00000000000c8947 */ /* 0x000fea0003800000 */
[----:B-1----:R-:W0:Y:S02]  /*0c60*/  LDC.64 R6, c[0x0][0x590] ;  /* 0x00016400ff067b82 */ /* 0x002e240000000a00 */
[----:B0-----:R0:W5:Y:S01]  /*0c70*/  LDG.E R23, desc[UR50][R6.64] ;  /* 0x0000003206177981 */ /* 0x001162000c1e1900 */
[----:B------:R-:W-:Y:S05]  /*0c80*/  BRA `(.L_x_8) ;  /* 0x0000000000087947 */ /* 0x000fea0003800000 */
.L_x_9:
[----:B------:R-:W-:Y:S02]  /*0c90*/  ULDC UR4, c[0x0][0x584] ;  /* 0x0001610000047ab9 */ /* 0x000fe40000000800 */
[----:B0-----:R-:W-:-:S07]  /*0ca0*/  IMAD.U32 R23, RZ, RZ, UR4 ;  /* 0x00000004ff177e24 */ /* 0x001fce000f8e00ff */
.L_x_8:
[----:B------:R-:W3:Y:S01]  /*0cb0*/  S2UR UR10, SR_CTAID.Y ;  /* 0x00000000000a79c3 */ /* 0x000ee20000002600 */
[----:B------:R-:W-:Y:S01]  /*0cc0*/  ULDC UR5, c[0x0][0x65c] ;  /* 0x0001970000057ab9 */ /* 0x000fe20000000800 */
[----:B------:R-:W-:Y:S01]  /*0cd0*/  UISETP.NE.AND UP0, UPT, UR15, 0x2, UPT ;  /* 0x000000020f00788c */ /* 0x000fe2000bf05270 */
[----:B------:R-:W-:Y:S01]  /*0ce0*/  PRMT R5, RZ, 0x7610, R5 ;  /* 0x00007610ff057816 */ /* 0x000fe20000000005 */
[----:B------:R-:W-:Y:S01]  /*0cf0*/  UISETP.NE.AND UP2, UPT, UR5, 0x1, UPT ;  /* 0x000000010500788c */ /* 0x000fe2000bf45270 */
[----:B------:R-:W-:Y:S02]  /*0d00*/  IMAD.MOV.U32 R18, RZ, RZ, -0x1 ;  /* 0xffffffffff127424 */ /* 0x000fe400078e00ff */
[----:B------:R-:W-:Y:S01]  /*0d10*/  IMAD.MOV.U32 R19, RZ, RZ, -0x1 ;  /* 0xffffffffff137424 */ /* 0x000fe200078e00ff */
[----:B------:R-:W4:Y:S01]  /*0d20*/  S2UR UR4, SR_CTAID.X ;  /* 0x00000000000479c3 */ /* 0x000f220000002500 */
[----:B------:R-:W-:-:S06]  /*0d30*/  UP2UR UR39, UPR, URZ, 0x4 ;  /* 0x000000043f277883 */ /* 0x000fcc0008000000 */
[----:B------:R-:W-:Y:S01]  /*0d40*/  @UP2 ULDC UR12, c[0x0][0x10] ;  /* 0x00000400000c2ab9 */ /* 0x000fe20000000800 */
[----:B------:R-:W-:Y:S01]  /*0d50*/  @UP2 UMOV UR7, URZ ;  /* 0x0000003f00072c82 */ /* 0x000fe20008000000 */
[----:B------:R-:W-:Y:S01]  /*0d60*/  @UP2 UMOV UR5, URZ ;  /* 0x0000003f00052c82 */ /* 0x000fe20008000000 */
[----:B012---:R-:W0:Y:S01]  /*0d70*/  LDC.64 R6, c[0x0][0x650] ;  /* 0x00019400ff067b82 */ /* 0x007e220000000a00 */
[----:B---3--:R-:W-:Y:S02]  /*0d80*/  @UP2 UMOV UR9, UR10 ;  /* 0x0000000a00092c82 */ /* 0x008fe40008000000 */
[----:B------:R-:W-:Y:S01]  /*0d90*/  @UP2 UMOV UR6, UR9 ;  /* 0x0000000900062c82 */ /* 0x000fe20008000000 */
[----:B------:R-:W-:Y:S01]  /*0da0*/  @!UP2 UMOV UR9, UR10 ;  /* 0x0000000a0009ac82 */ /* 0x000fe20008000000 */
[----:B----4-:R-:W-:-:S03]  /*0db0*/  @UP2 UIMAD.WIDE.U32 UR12, UR4, UR12, UR6 ;  /* 0x0000000c040c22a5 */ /* 0x010fc6000f8e0006 */
[----:B------:R-:W-:Y:S01]  /*0dc0*/  @!UP2 ULDC UR6, c[0x0][0xc] ;  /* 0x000003000006aab9 */ /* 0x000fe20000000800 */
[----:B------:R-:W-:Y:S01]  /*0dd0*/  @UP2 UIADD3 UR14, UR13, UR5, URZ ;  /* 0x000000050d0e2290 */ /* 0x000fe2000fffe03f */
[----:B------:R-:W-:Y:S02]  /*0de0*/  ULDC UR10, c[0x0][0xc] ;  /* 0x00000300000a7ab9 */ /* 0x000fe40000000800 */
[----:B------:R-:W-:Y:S01]  /*0df0*/  UMOV UR5, URZ ;  /* 0x0000003f00057c82 */ /* 0x000fe20008000000 */
[----:B------:R-:W-:Y:S01]  /*0e00*/  ULDC UR11, c[0x0][0x10] ;  /* 0x00000400000b7ab9 */ /* 0x000fe20000000800 */
[----:B------:R-:W-:Y:S02]  /*0e10*/  @!UP2 UIMAD.WIDE.U32 UR6, UR6, UR9, UR4 ;  /* 0x000000090606a2a5 */ /* 0x000fe4000f8e0004 */
[----:B------:R-:W-:Y:S01]  /*0e20*/  UIMAD.WIDE.U32 UR10, UR10, UR11, URZ ;  /* 0x0000000b0a0a72a5 */ /* 0x000fe2000f8e003f */
[----:B------:R-:W-:-:S03]  /*0e30*/  ULDC UR13, c[0x0][0x14] ;  /* 0x00000500000d7ab9 */ /* 0x000fc60000000800 */
[----:B------:R-:W-:Y:S02]  /*0e40*/  UIMAD.WIDE.U32 UR36, UR10, UR13, URZ ;  /* 0x0000000d0a2472a5 */ /* 0x000fe4000f8e003f */
[----:B------:R-:W-:Y:S01]  /*0e50*/  UIMAD UR40, UR11, UR13, URZ ;  /* 0x0000000d0b2872a4 */ /* 0x000fe2000f8e023f */
[----:B------:R-:W-:Y:S01]  /*0e60*/  @!UP2 UMOV UR12, UR6 ;  /* 0x00000006000cac82 */ /* 0x000fe20008000000 */
[----:B------:R-:W-:Y:S02]  /*0e70*/  @!UP2 UMOV UR14, UR7 ;  /* 0x00000007000eac82 */ /* 0x000fe40008000000 */
[----:B------:R-:W-:Y:S02]  /*0e80*/  UIADD3 UR40, UR37, UR40, URZ ;  /* 0x0000002825287290 */ /* 0x000fe4000fffe03f */
[----:B------:R-:W-:-:S04]  /*0e90*/  UIADD3 UR6, UP1, UR12, UR36, URZ ;  /* 0x000000240c067290 */ /* 0x000fc8000ff3e03f */
[----:B------:R-:W-:Y:S02]  /*0ea0*/  UIADD3.X UR7, UR14, UR40, URZ, UP1, !UPT ;  /* 0x000000280e077290 */ /* 0x000fe40008ffe43f */
[----:B------:R-:W-:Y:S02]  /*0eb0*/  USEL UR6, UR6, UR12, !UP0 ;  /* 0x0000000c06067287 */ /* 0x000fe4000c000000 */
[----:B------:R-:W-:-:S04]  /*0ec0*/  USEL UR7, UR7, UR14, !UP0 ;  /* 0x0000000e07077287 */ /* 0x000fc8000c000000 */
[----:B0-----:R-:W-:Y:S01]  /*0ed0*/  ISETP.LE.U32.AND P0, PT, R6, UR6, PT ;  /* 0x0000000606007c0c */ /* 0x001fe2000bf03070 */
[----:B------:R-:W-:Y:S02]  /*0ee0*/  IMAD.U32 R16, RZ, RZ, UR6 ;  /* 0x00000006ff107e24 */ /* 0x000fe4000f8e00ff */
[----:B------:R-:W-:Y:S02]  /*0ef0*/  IMAD.U32 R2, RZ, RZ, UR7 ;  /* 0x00000007ff027e24 */ /* 0x000fe4000f8e00ff */
[----:B------:R-:W-:-:S03]  /*0f00*/  IMAD.U32 R17, RZ, RZ, UR7 ;  /* 0x00000007ff117e24 */ /* 0x000fc6000f8e00ff */
[----:B------:R-:W-:Y:S01]  /*0f10*/  ISETP.GE.U32.AND.EX P0, PT, R2, R7, PT, P0 ;  /* 0x000000070200720c */ /* 0x000fe20003f06100 */
[----:B------:R-:W-:-:S12]  /*0f20*/  IMAD.MOV.U32 R2, RZ, RZ, -0x1 ;  /* 0xffffffffff027424 */ /* 0x000fd800078e00ff */
[----:B------:R-:W-:Y:S05]  /*0f30*/  @P0 BRA `(.L_x_10) ;  /* 0x00000004008c0947 */ /* 0x000fea0003800000 */
[----:B------:R-:W-:Y:S01]  /*0f40*/  I2FP.F32.U32 R2, UR4 ;  /* 0x0000000400027c45 */ /* 0x000fe20008201000 */
[----:B------:R-:W-:Y:S01]  /*0f50*/  ULDC.64 UR16, c[0x0][0x628] ;  /* 0x00018a0000107ab9 */ /* 0x000fe20000000a00 */
[----:B------:R-:W-:Y:S01]  /*0f60*/  ULDC UR6, c[0x0][0x150] ;  /* 0x0000540000067ab9 */ /* 0x000fe20000000800 */
[----:B------:R-:W-:Y:S01]  /*0f70*/  ISETP.NE.U32.AND P0, PT, RZ, UR16, PT ;  /* 0x00000010ff007c0c */ /* 0x000fe2000bf05070 */
[----:B------:R-:W-:Y:S01]  /*0f80*/  ULDC UR15, c[0x0][0x630] ;  /* 0x00018c00000f7ab9 */ /* 0x000fe20000000800 */
[----:B------:R-:W-:Y:S01]  /*0f90*/  FMUL R2, R2, UR6 ;  /* 0x0000000602027c20 */ /* 0x000fe20008400000 */
[----:B------:R-:W-:Y:S01]  /*0fa0*/  R2UR UR19, R16 ;  /* 0x00000000101372ca */ /* 0x000fe200000e0000 */
[----:B------:R-:W-:Y:S01]  /*0fb0*/  ULDC UR21, c[0x0][0x154] ;  /* 0x0000550000157ab9 */ /* 0x000fe20000000800 */
[----:B------:R-:W-:Y:S01]  /*0fc0*/  ISETP.NE.AND.EX P0, PT, RZ, UR17, PT, P0 ;  /* 0x00000011ff007c0c */ /* 0x000fe2000bf05300 */
[----:B------:R0:W1:Y:S01]  /*0fd0*/  F2I.U32.TRUNC.NTZ R5, R2 ;  /* 0x0000000200057305 */ /* 0x000062000020f000 */
[----:B------:R-:W-:-:S02]  /*0fe0*/  R2UR UR20, R17 ;  /* 0x00000000111472ca */ /* 0x000fc400000e0000 */
[----:B------:R-:W-:Y:S02]  /*0ff0*/  R2UR UR6, R16 ;  /* 0x00000000100672ca */ /* 0x000fe400000e0000 */
[----:B------:R-:W-:-:S07]  /*1000*/  R2UR UR7, R17 ;  /* 0x00000000110772ca */ /* 0x000fce00000e0000 */
[----:B0-----:R-:W-:Y:S08]  /*1010*/  @!P0 BRA `(.L_x_11) ;  /* 0x0000000000308947 */ /* 0x001ff00003800000 */
[----:B------:R-:W-:Y:S01]  /*1020*/  R2UR UR6, R16 ;  /* 0x00000000100672ca */ /* 0x000fe200000e0000 */
[----:B------:R-:W-:Y:S01]  /*1030*/  ULDC UR12, c[0x0][0x634] ;  /* 0x00018d00000c7ab9 */ /* 0x000fe20000000800 */
[----:B------:R-:W-:-:S11]  /*1040*/  R2UR UR14, R17 ;  /* 0x00000000110e72ca */ /* 0x000fd600000e0000 */
[----:B------:R-:W-:-:S04]  /*1050*/  UIADD3 UR12, UP1, UR6, UR12, URZ ;  /* 0x0000000c060c7290 */ /* 0x000fc8000ff3e03f */
[----:B------:R-:W-:-:S04]  /*1060*/  UIADD3.X UR14, URZ, UR14, URZ, UP1, !UPT ;  /* 0x0000000e3f0e7290 */ /* 0x000fc80008ffe43f */
[----:B------:R-:W-:-:S04]  /*1070*/  UIMAD.WIDE.U32 UR6, UR14, UR16, URZ ;  /* 0x000000100e0672a5 */ /* 0x000fc8000f8e003f */
[----:B------:R-:W-:Y:S02]  /*1080*/  UIMAD.WIDE.U32 UR10, UP1, UR12, UR17, UR6 ;  /* 0x000000110c0a72a5 */ /* 0x000fe4000f820006 */
[----:B------:R-:W-:Y:S02]  /*1090*/  UIMAD.WIDE.U32 UR6, UR12, UR16, URZ ;  /* 0x000000100c0672a5 */ /* 0x000fe4000f8e003f */
[----:B------:R-:W-:Y:S02]  /*10a0*/  UIADD3.X UR13, URZ, URZ, URZ, UP1, !UPT ;  /* 0x0000003f3f0d7290 */ /* 0x000fe40008ffe43f */
[----:B------:R-:W-:Y:S01]  /*10b0*/  UIADD3 URZ, UP1, UR7, UR10, URZ ;  /* 0x0000000a073f7290 */ /* 0x000fe2000ff3e03f */
[----:B------:R-:W-:-:S03]  /*10c0*/  UMOV UR12, UR11 ;  /* 0x0000000b000c7c82 */ /* 0x000fc60008000000 */
[----:B------:R-:W-:-:S12]  /*10d0*/  UIMAD.WIDE.U32.X UR6, UR14, UR17, UR12, UP1 ;  /* 0x000000110e0672a5 */ /* 0x000fd800088e040c */
.L_x_11:
[----:B------:R-:W-:Y:S01]  /*10e0*/  USHF.R.U64 UR5, UR6, UR15, UR7 ;  /* 0x0000000f06057299 */ /* 0x000fe20008001207 */
[----:B------:R-:W-:Y:S01]  /*10f0*/  I2FP.F32.U32 R2, UR9 ;  /* 0x0000000900027c45 */ /* 0x000fe20008201000 */
[----:B------:R-:W-:Y:S01]  /*1100*/  USHF.R.U32.HI UR6, URZ, UR15, UR7 ;  /* 0x0000000f3f067299 */ /* 0x000fe20008011607 */
[----:B-1----:R-:W-:Y:S01]  /*1110*/  R2UR UR14, R5 ;  /* 0x00000000050e72ca */ /* 0x002fe200000e0000 */
[----:B------:R-:W-:Y:S02]  /*1120*/  UIADD3 UR17, UP1, URZ, -UR5, URZ ;  /* 0x800000053f117290 */ /* 0x000fe4000ff3e03f */
[----:B------:R-:W-:Y:S01]  /*1130*/  FMUL R2, R2, UR21 ;  /* 0x0000001502027c20 */ /* 0x000fe20008400000 */
[----:B------:R-:W-:Y:S01]  /*1140*/  ULDC.64 UR10, c[0x0][0x620] ;  /* 0x00018800000a7ab9 */ /* 0x000fe20000000a00 */
[----:B------:R-:W-:Y:S01]  /*1150*/  UIADD3.X UR6, URZ, ~UR6, URZ, UP1, !UPT ;  /* 0x800000063f067290 */ /* 0x000fe20008ffe43f */
[----:B------:R-:W-:Y:S01]  /*1160*/  UMOV UR12, UR19 ;  /* 0x00000013000c7c82 */ /* 0x000fe20008000000 */
[----:B------:R-:W-:-:S02]  /*1170*/  UMOV UR13, UR20 ;  /* 0x00000014000d7c82 */ /* 0x000fc40008000000 */
[----:B------:R-:W-:Y:S01]  /*1180*/  UIMAD UR6, UR6, UR10, URZ ;  /* 0x0000000a060672a4 */ /* 0x000fe2000f8e023f */
[----:B------:R-:W0:Y:S01]  /*1190*/  F2I.U32.TRUNC.NTZ R2, R2 ;  /* 0x0000000200027305 */ /* 0x000e22000020f000 */
[----:B------:R-:W-:Y:S02]  /*11a0*/  UIMAD.WIDE.U32 UR12, UR17, UR10, UR12 ;  /* 0x0000000a110c72a5 */ /* 0x000fe4000f8e000c */
[----:B------:R-:W-:Y:S01]  /*11b0*/  UIMAD UR17, UR17, UR11, UR6 ;  /* 0x0000000b111172a4 */ /* 0x000fe2000f8e0206 */
[----:B------:R-:W-:Y:S01]  /*11c0*/  ULDC UR24, c[0x0][0x658] ;  /* 0x0001960000187ab9 */ /* 0x000fe20000000800 */
[----:B------:R-:W-:Y:S02]  /*11d0*/  UMOV UR22, 0xffffffff ;  /* 0xffffffff00167882 */ /* 0x000fe40000000000 */
[----:B------:R-:W-:Y:S01]  /*11e0*/  UIADD3 UR17, UR13, UR17, URZ ;  /* 0x000000110d117290 */ /* 0x000fe2000fffe03f */
[----:B------:R-:W-:Y:S01]  /*11f0*/  ULDC UR19, c[0x0][0x618] ;  /* 0x0001860000137ab9 */ /* 0x000fe20000000800 */
[----:B------:R-:W-:Y:S01]  /*1200*/  ULDC.64 UR6, c[0x0][0x640] ;  /* 0x0001900000067ab9 */ /* 0x000fe20000000a00 */
[----:B------:R-:W-:Y:S01]  /*1210*/  USHF.L.U32 UR13, UR22, UR24, URZ ;  /* 0x00000018160d7299 */ /* 0x000fe2000800063f */
[----:B------:R-:W-:Y:S01]  /*1220*/  ISETP.NE.U32.AND P0, PT, RZ, UR6, PT ;  /* 0x00000006ff007c0c */ /* 0x000fe2000bf05070 */
[----:B------:R-:W-:-:S02]  /*1230*/  USHF.R.U64 UR22, UR12, UR19, UR17 ;  /* 0x000000130c167299 */ /* 0x000fc40008001211 */
[----:B------:R-:W-:Y:S01]  /*1240*/  USHF.R.U32.HI UR12, URZ, UR19, UR17 ;  /* 0x000000133f0c7299 */ /* 0x000fe20008011611 */
[----:B0-----:R-:W-:Y:S01]  /*1250*/  R2UR UR16, R2 ;  /* 0x00000000021072ca */ /* 0x001fe200000e0000 */
[----:B------:R-:W-:Y:S01]  /*1260*/  ULDC UR21, c[0x0][0x608] ;  /* 0x0001820000157ab9 */ /* 0x000fe20000000800 */
[----:B------:R-:W-:Y:S01]  /*1270*/  ISETP.NE.AND.EX P0, PT, RZ, UR7, PT, P0 ;  /* 0x00000007ff007c0c */ /* 0x000fe2000bf05300 */
[----:B------:R-:W-:Y:S02]  /*1280*/  USHF.R.U64 UR26, UR22, UR21, UR12 ;  /* 0x00000015161a7299 */ /* 0x000fe4000800120c */
[----:B------:R-:W-:Y:S01]  /*1290*/  USHF.R.U32.HI UR12, URZ, UR21, UR12 ;  /* 0x000000153f0c7299 */ /* 0x000fe2000801160c */
[----:B------:R-:W-:Y:S01]  /*12a0*/  UMOV UR20, 0x1 ;  /* 0x0000000100147882 */ /* 0x000fe20000000000 */
[----:B------:R-:W-:Y:S02]  /*12b0*/  UIADD3 UR14, -UR14, URZ, URZ ;  /* 0x0000003f0e0e7290 */ /* 0x000fe4000fffe13f */
[----:B------:R-:W-:-:S02]  /*12c0*/  USHF.R.U64 UR27, UR26, UR24, UR12 ;  /* 0x000000181a1b7299 */ /* 0x000fc4000800120c */
[----:B------:R-:W-:Y:S01]  /*12d0*/  USHF.L.U32 UR19, UR20, UR24, URZ ;  /* 0x0000001814137299 */ /* 0x000fe2000800063f */
[----:B------:R-:W-:Y:S01]  /*12e0*/  ULDC UR15, c[0x0][0x144] ;  /* 0x00005100000f7ab9 */ /* 0x000fe20000000800 */
[----:B------:R-:W-:Y:S01]  /*12f0*/  ULDC UR10, c[0x0][0x600] ;  /* 0x00018000000a7ab9 */ /* 0x000fe20000000800 */
[----:B------:R-:W-:Y:S02]  /*1300*/  ULOP3.LUT UR20, URZ, UR13, URZ, 0x33, !UPT ;  /* 0x0000000d3f147292 */ /* 0x000fe4000f8e333f */
[----:B------:R-:W-:Y:S02]  /*1310*/  USHF.R.U32.HI UR13, URZ, UR24, UR12 ;  /* 0x000000183f0d7299 */ /* 0x000fe4000801160c */
[----:B------:R-:W-:Y:S02]  /*1320*/  UIADD3 UR11, UR10, -0x1, URZ ;  /* 0xffffffff0a0b7890 */ /* 0x000fe4000fffe03f */
[----:B------:R-:W-:Y:S02]  /*1330*/  UIADD3 UR23, -UR16, URZ, URZ ;  /* 0x0000003f10177290 */ /* 0x000fe4000fffe13f */
[----:B------:R-:W-:Y:S01]  /*1340*/  UIMAD UR4, UR15, UR14, UR4 ;  /* 0x0000000e0f0472a4 */ /* 0x000fe2000f8e0204 */
[----:B------:R-:W-:Y:S01]  /*1350*/  ULDC UR28, c[0x0][0x148] ;  /* 0x00005200001c7ab9 */ /* 0x000fe20000000800 */
[----:B------:R-:W-:Y:S01]  /*1360*/  ULDC UR24, c[0x0][0x648] ;  /* 0x0001920000187ab9 */ /* 0x000fe20000000800 */
[----:B------:R-:W-:Y:S01]  /*1370*/  ULDC UR25, c[0x0][0x638] ;  /* 0x00018e0000197ab9 */ /* 0x000fe20000000800 */
[----:B------:R-:W-:Y:S01]  /*1380*/  UMOV UR12, UR27 ;  /* 0x0000001b000c7c82 */ /* 0x000fe20008000000 */
[----:B------:R-:W-:Y:S07]  /*1390*/  @!P0 BRA `(.L_x_12) ;  /* 0x0000000000308947 */ /* 0x000fee0003800000 */
[----:B------:R-:W-:Y:S02]  /*13a0*/  ULDC UR16, c[0x0][0x64c] ;  /* 0x0001930000107ab9 */ /* 0x000fe40000000800 */
        /* <DEDUP_REMOVED lines=8> */
[----:B------:R-:W-:-:S07]  /*1430*/  UIMAD.WIDE.U32.X UR6, UR21, UR7, UR16, UP1 ;  /* 0x00000007150672a5 */ /* 0x000fce00088e0410 */
[----:B------:R-:W-:Y:S01]  /*1440*/  UMOV UR12, UR6 ;  /* 0x00000006000c7c82 */ /* 0x000fe20008000000 */
[----:B------:R-:W-:-:S05]  /*1450*/  UMOV UR13, UR7 ;  /* 0x00000007000d7c82 */ /* 0x000fca0008000000 */
.L_x_12:
[----:B------:R-:W-:Y:S01]  /*1460*/  UISETP.NE.AND UP1, UPT, UR39, URZ, UPT ;  /* 0x0000003f2700728c */ /* 0x000fe2000bf25270 */
[----:B------:R-:W-:Y:S01]  /*1470*/  IMAD.MOV.U32 R5, RZ, RZ, 0x1 ;  /* 0x00000001ff057424 */ /* 0x000fe200078e00ff */
[----:B------:R-:W-:Y:S01]  /*1480*/  USHF.R.U64 UR6, UR12, UR24, UR13 ;  /* 0x000000180c067299 */ /* 0x000fe2000800120d */
[----:B------:R-:W-:Y:S01]  /*1490*/  IMAD.U32 R19, RZ, RZ, UR5 ;  /* 0x00000005ff137e24 */ /* 0x000fe2000f8e00ff */
[----:B------:R-:W-:Y:S02]  /*14a0*/  ULOP3.LUT UR20, UR26, UR20, URZ, 0xc0, !UPT ;  /* 0x000000141a147292 */ /* 0x000fe4000f8ec03f */
[----:B------:R-:W-:Y:S02]  /*14b0*/  UIADD3 UR7, -UR6, URZ, URZ ;  /* 0x0000003f06077290 */ /* 0x000fe4000fffe13f */
[----:B------:R-:W-:Y:S02]  /*14c0*/  UIMAD UR19, UR19, UR6, UR20 ;  /* 0x00000006131372a4 */ /* 0x000fe4000f8e0214 */
[----:B------:R-:W-:-:S02]  /*14d0*/  ULOP3.LUT UR11, UR22, UR11, URZ, 0xc0, !UPT ;  /* 0x0000000b160b7292 */ /* 0x000fc4000f8ec03f */
[----:B------:R-:W-:Y:S02]  /*14e0*/  @UP1 UIMAD UR4, UR28, UR23, UR9 ;  /* 0x000000171c0412a4 */ /* 0x000fe4000f8e0209 */
[----:B------:R-:W-:-:S03]  /*14f0*/  UIMAD UR6, UR7, UR25, UR27 ;  /* 0x00000019070672a4 */ /* 0x000fc6000f8e021b */
[----:B------:R-:W-:Y:S01]  /*1500*/  ULDC UR7, c[0x0][0x610] ;  /* 0x0001840000077ab9 */ /* 0x000fe20000000800 */
[----:B------:R-:W-:Y:S02]  /*1510*/  UIMAD UR6, UR6, UR10, UR11 ;  /* 0x0000000a060672a4 */ /* 0x000fe4000f8e020b */
[----:B------:R-:W-:-:S04]  /*1520*/  UIMAD UR4, UR19, UR7, UR4 ;  /* 0x00000007130472a4 */ /* 0x000fc8000f8e0204 */
[----:B------:R-:W-:Y:S02]  /*1530*/  USEL UR7, UR6, UR4, !UP1 ;  /* 0x0000000406077287 */ /* 0x000fe4000c800000 */
[----:B------:R-:W-:-:S04]  /*1540*/  USEL UR4, UR4, UR6, !UP1 ;  /* 0x0000000604047287 */ /* 0x000fc8000c800000 */
[----:B------:R-:W-:Y:S02]  /*1550*/  IMAD.U32 R2, RZ, RZ, UR7 ;  /* 0x00000007ff027e24 */ /* 0x000fe4000f8e00ff */
[----:B------:R-:W-:-:S07]  /*1560*/  IMAD.U32 R18, RZ, RZ, UR4 ;  /* 0x00000004ff127e24 */ /* 0x000fce000f8e00ff */
.L_x_10:
[----:B------:R-:W-:Y:S02]  /*1570*/  ULDC UR4, c[0x0][0x28c] ;  /* 0x0000a30000047ab9 */ /* 0x000fe40000000800 */
[----:B------:R-:W-:-:S04]  /*1580*/  UIADD3 UR4, UR4, 0xf, URZ ;  /* 0x0000000f04047890 */ /* 0x000fc8000fffe03f */
[----:B------:R-:W-:-:S04]  /*1590*/  USHF.R.S32.HI UR5, URZ, 0x1f, UR4 ;  /* 0x0000001f3f057899 */ /* 0x000fc80008011404 */
[----:B------:R-:W-:-:S04]  /*15a0*/  ULEA.HI UR5, UR5, UR4, URZ, 0x4 ;  /* 0x0000000405057291 */ /* 0x000fc8000f8f203f */
[----:B------:R-:W-:Y:S01]  /*15b0*/  USHF.R.S32.HI UR38, URZ, 0x4, UR5 ;  /* 0x000000043f267899 */ /* 0x000fe20008011405 */
[----:B------:R-:W-:Y:S11]  /*15c0*/  @!P1 BRA `(.L_x_13) ;  /* 0x00000064007c9947 */ /* 0x000ff60003800000 */
[----:B------:R-:W-:-:S06]  /*15d0*/  UISETP.GT.U32.AND UP1, UPT, UR18, 0x1, UPT ;  /* 0x000000011200788c */ /* 0x000fcc000bf24070 */
[----:B------:R-:W-:-:S13]  /*15e0*/  PLOP3.LUT P0, PT, PT, PT, UP1, 0x80, 0x0 ;  /* 0x000000000000781c */ /* 0x000fda0003f0f018 */
[----:B------:R-:W-:Y:S05]  /*15f0*/  @P0 EXIT ;  /* 0x000000000000094d */ /* 0x000fea0003800000 */
.L_x_14:
[----:B------:R-:W-:-:S08]  /*1600*/  NOP ;  /* 0x0000000000007918 */ /* 0x000fd00000000000 */
[----:B------:R-:W0:Y:S02]  /*1610*/  USETMAXREG.TRY_ALLOC.CTAPOOL UP1, 0xe8 ;  /* 0x000000e8000079c8 */ /* 0x000e240008020600 */
[----:B0-----:R-:W-:-:S13]  /*1620*/  PLOP3.LUT P0, PT, PT, PT, UP1, 0x80, 0x0 ;  /* 0x000000000000781c */ /* 0x001fda0003f0f018 */
[----:B------:R-:W-:Y:S05]  /*1630*/  @!P0 BRA `(.L_x_14) ;  /* 0xfffffffc00f08947 */ /* 0x000fea000383ffff */
[----:B------:R-:W-:-:S13]  /*1640*/  LOP3.LUT P0, RZ, R5, 0xff, RZ, 0xc0, !PT ;  /* 0x000000ff05ff7812 */ /* 0x000fda000780c0ff */
[----:B------:R-:W-:Y:S05]  /*1650*/  @!P0 EXIT ;  /* 0x000000000000894d */ /* 0x000fea0003800000 */
[----:B------:R-:W0:Y:S01]  /*1660*/  S2UR UR5, SR_CgaCtaId ;  /* 0x00000000000579c3 */ /* 0x000e220000008800 */
[----:B------:R-:W-:Y:S01]  /*1670*/  VIADD R6, R0, 0xffffffff ;  /* 0xffffffff00067836 */ /* 0x000fe20000000000 */
[----:B------:R-:W-:Y:S01]  /*1680*/  SHF.R.S32.HI R4, RZ, 0x1f, R3 ;  /* 0x0000001fff047819 */ /* 0x000fe20000011403 */
[----:B------:R-:W-:Y:S01]  /*1690*/  UMOV UR44, 0x400 ;  /* 0x00000400002c7882 */ /* 0x000fe20000000000 */
[----:B------:R-:W-:Y:S02]  /*16a0*/  USHF.R.U32.HI UR4, URZ, 0x5, UR38 ;  /* 0x000000053f047899 */ /* 0x000fe40008011626 */
[----:B------:R-:W-:Y:S01]  /*16b0*/  R2UR UR46, R6 ;  /* 0x00000000062e72ca */ /* 0x000fe200000e0000 */
[----:B------:R-:W-:Y:S01]  /*16c0*/  ULOP3.LUT UR45, UR38, 0x1f, URZ, 0xc0, !UPT ;  /* 0x0000001f262d7892 */ /* 0x000fe2000f8ec03f */
[CC--:B------:R-:W-:Y:S01]  /*16d0*/  LEA.HI R0, R4.reuse, R3.reuse, RZ, 0x2 ;  /* 0x0000000304007211 */ /* 0x0c0fe200078f10ff */
[----:B------:R-:W-:Y:S01]  /*16e0*/  UISETP.LT.AND UP1, UPT, UR38, 0x1, UPT ;  /* 0x000000012600788c */ /* 0x000fe2000bf21270 */
[----:B------:R-:W-:Y:S01]  /*16f0*/  LEA.HI R4, R4, R3, RZ, 0x5 ;  /* 0x0000000304047211 */ /* 0x000fe200078f28ff */
[----:B------:R-:W-:Y:S01]  /*1700*/  ULOP3.LUT UR4, UR4, 0x1, URZ, 0xc0, !UPT ;  /* 0x0000000104047892 */ /* 0x000fe2000f8ec03f */
[--C-:B------:R-:W-:Y:S01]  /*1710*/  SHF.R.S32.HI R104, RZ, 0x2, R0.reuse ;  /* 0x00000002ff687819 */ /* 0x100fe20000011400 */
[----:B------:R-:W-:Y:S01]  /*1720*/  ULDC UR6, c[0x0][0x284] ;  /* 0x0000a10000067ab9 */ /* 0x000fe20000000800 */
[----:B------:R-:W-:Y:S01]  /*1730*/  SHF.R.S32.HI R5, RZ, 0x1f, R0 ;  /* 0x0000001fff057819 */ /* 0x000fe20000011400 */
[----:B------:R-:W-:Y:S01]  /*1740*/  USEL UR45, UR45, URZ, !UP0 ;  /* 0x0000003f2d2d7287 */ /* 0x000fe2000c000000 */
[----:B------:R-:W-:Y:S01]  /*1750*/  LOP3.LUT R106, R0, 0xfffffffc, RZ, 0xc0, !PT ;  /* 0xfffffffc006a7812 */ /* 0x000fe200078ec0ff */
[----:B------:R-:W-:Y:S01]  /*1760*/  USEL UR48, UR38, 0x1, UP1 ;  /* 0x0000000126307887 */ /* 0x000fe20008800000 */
[----:B------:R-:W-:Y:S01]  /*1770*/  LEA.HI R5, R5, R104, RZ, 0x3 ;  /* 0x0000006805057211 */ /* 0x000fe200078f18ff */
[----:B------:R-:W-:Y:S01]  /*1780*/  USHF.L.U32 UR46, UR46, 0x3, URZ ;  /* 0x000000032e2e7899 */ /* 0x000fe2000800063f */
[----:B------:R-:W-:Y:S01]  /*1790*/  ISETP.NE.AND P0, PT, R6, RZ, PT ;  /* 0x000000ff0600720c */ /* 0x000fe20003f05270 */
[----:B------:R-:W-:Y:S01]  /*17a0*/  UISETP.EQ.U32.AND UP0, UPT, UR4, 0x1, !UP0 ;  /* 0x000000010400788c */ /* 0x000fe2000c702070 */
[----:B------:R-:W-:Y:S01]  /*17b0*/  LOP3.LUT R5, R5, 0xfffffff8, RZ, 0xc0, !PT ;  /* 0xfffffff805057812 */ /* 0x000fe200078ec0ff */
[----:B------:R-:W-:Y:S01]  /*17c0*/  IMAD.IADD R106, R3, 0x1, -R106 ;  /* 0x00000001036a7824 */ /* 0x000fe200078e0a6a */
[----:B0-----:R-:W-:Y:S01]  /*17d0*/  ULEA UR44, UR5, UR44, 0x18 ;  /* 0x0000002c052c7291 */ /* 0x001fe2000f8ec03f */
[----:B------:R-:W-:Y:S01]  /*17e0*/  IMAD.U32 R108, RZ, RZ, UR46 ;  /* 0x0000002eff6c7e24 */ /* 0x000fe2000f8e00ff */
[----:B------:R-:W-:Y:S01]  /*17f0*/  SEL R116, RZ, 0x1, P0 ;  /* 0x00000001ff747807 */ /* 0x000fe20000000000 */
[----:B------:R-:W-:Y:S01]  /*1800*/  IMAD.IADD R104, R104, 0x1, -R5 ;  /* 0x0000000168687824 */ /* 0x000fe200078e0a05 */
[----:B------:R-:W-:Y:S01]  /*1810*/  UIADD3 UR47, UR44, 0x210, URZ ;  /* 0x000002102c2f7890 */ /* 0x000fe2000fffe03f */
[----:B------:R-:W-:Y:S01]  /*1820*/  SHF.R.S32.HI R5, RZ, 0x5, R4 ;  /* 0x00000005ff057819 */ /* 0x000fe20000011404 */
[----:B------:R-:W-:Y:S01]  /*1830*/  ULOP3.LUT UR42, UR41, 0x1, URZ, 0xfc, !UPT ;  /* 0x00000001292a7892 */ /* 0x000fe2000f8efc3f */
[C---:B------:R-:W-:Y:S01]  /*1840*/  LOP3.LUT R110, R108.reuse, 0x8, RZ, 0xc0, !PT ;  /* 0x000000086c6e7812 */ /* 0x040fe200078ec0ff */
[----:B------:R-:W-:Y:S01]  /*1850*/  USHF.L.U32 UR43, UR38, 0x1, URZ ;  /* 0x00000001262b7899 */ /* 0x000fe2000800063f */
[--C-:B------:R-:W-:Y:S01]  /*1860*/  SHF.R.S32.HI R105, RZ, 0x1f, R104.reuse ;  /* 0x0000001fff697819 */ /* 0x100fe20000011468 */
[C-C-:B------:R-:W-:Y:S01]  /*1870*/  IMAD R111, R5.reuse, -0x10, -R104.reuse ;  /* 0xfffffff0056f7824 */ /* 0x140fe200078e0a68 */
[----:B------:R-:W-:Y:S01]  /*1880*/  LOP3.LUT R108, R108, 0x8, RZ, 0xc, !PT ;  /* 0x000000086c6c7812 */ /* 0x000fe200078e0cff */
[----:B------:R-:W-:Y:S01]  /*1890*/  IMAD.U32 R107, RZ, RZ, UR47 ;  /* 0x0000002fff6b7e24 */ /* 0x000fe2000f8e00ff */
[----:B------:R-:W-:Y:S01]  /*18a0*/  LOP3.LUT R110, R110, 0x18, RZ, 0x3c, !PT ;  /* 0x000000186e6e7812 */ /* 0x000fe200078e3cff */
[----:B------:R-:W-:Y:S01]  /*18b0*/  IMAD.WIDE R104, R5, 0x10, R104 ;  /* 0x0000001005687825 */ /* 0x000fe200078e0268 */
[----:B------:R-:W-:-:S02]  /*18c0*/  UIADD3 UR48, -UR48, UR38, URZ ;  /* 0x0000002630307290 */ /* 0x000fc4000fffe13f */
[----:B------:R-:W-:Y:S01]  /*18d0*/  USEL UR49, URZ, 0x1, !UP0 ;  /* 0x000000013f317887 */ /* 0x000fe2000c000000 */
[----:B------:R-:W-:Y:S02]  /*18e0*/  VIADD R109, R107, UR46 ;  /* 0x0000002e6b6d7c36 */ /* 0x000fe40008000000 */
[----:B------:R-:W-:-:S09]  /*18f0*/  VIADD R111, R111, UR6 ;  /* 0x000000066f6f7c36 */ /* 0x000fd20008000000 */
.L_x_194:
[----:B------:R-:W-:Y:S01]  /*1900*/  SHF.L.U32 R0, R116, 0x1f, RZ ;  /* 0x0000001f74007819 */ /* 0x000fe200000006ff */
[----:B------:R-:W-:Y:S02]  /*1910*/  ULDC UR4, c[0x0][0x28c] ;  /* 0x0000a30000047ab9 */ /* 0x000fe40000000800 */
[----:B------:R-:W-:Y:S01]  /*1920*/  ISETP.LT.AND P1, PT, RZ, UR4, PT ;  /* 0x00000004ff007c0c */ /* 0x000fe2000bf21270 */
[----:B0-----:R-:W0:Y:S02]  /*1930*/  SYNCS.PHASECHK.TRANS64.TRYWAIT P0, [R107+UR46], R0 ;  /* 0x000000006b0075a7 */ /* 0x001e24000800016e */
[----:B0-----:R-:W-:Y:S10]  /*1940*/  @!P0 BRA `(.L_x_15) ;  /* 0x0000008000808947 */ /* 0x001ff40003800000 */
.L_x_244:
[----:B------:R-:W-:Y:S05]  /*1950*/  @P1 BRA `(.L_x_16) ;  /* 0x0000000000401947 */ /* 0x000fea0003800000 */
[----:B0-----:R-:W-:Y:S01]  /*1960*/  MOV R0, 0x0 ;  /* 0x0000000000007802 */ /* 0x001fe20000000f00 */
[----:B------:R-:W-:Y:S01]  /*1970*/  ULDC.64 UR4, c[0x4][0x68] ;  /* 0x01001a0000047ab9 */ /* 0x000fe20000000a00 */
[----:B------:R-:W-:Y:S01]  /*1980*/  ULDC.64 UR6, c[0x4][0x8] ;  /* 0x0100020000067ab9 */ /* 0x000fe20000000a00 */
[----:B------:R-:W-:Y:S01]  /*1990*/  IMAD.U32 R4, RZ, RZ, UR4 ;  /* 0x00000004ff047e24 */ /* 0x000fe2000f8e00ff */
[----:B------:R0:W1:Y:S01]  /*19a0*/  LDC.64 R14, c[0x4][R0] ;  /* 0x01000000000e7b82 */ /* 0x0000620000000a00 */
[----:B------:R-:W-:Y:S01]  /*19b0*/  IMAD.U32 R5, RZ, RZ, UR5 ;  /* 0x00000005ff057e24 */ /* 0x000fe2000f8e00ff */
[----:B------:R-:W-:Y:S01]  /*19c0*/  ULDC.64 UR4, c[0x4][0x70] ;  /* 0x01001c0000047ab9 */ /* 0x000fe20000000a00 */
[----:B------:R-:W-:Y:S02]  /*19d0*/  IMAD.U32 R10, RZ, RZ, UR6 ;  /* 0x00000006ff0a7e24 */ /* 0x000fe4000f8e00ff */
[----:B------:R-:W-:Y:S02]  /*19e0*/  IMAD.U32 R6, RZ, RZ, UR4 ;  /* 0x00000004ff067e24 */ /* 0x000fe4000f8e00ff */
[----:B------:R-:W-:-:S02]  /*19f0*/  IMAD.U32 R7, RZ, RZ, UR5 ;  /* 0x00000005ff077e24 */ /* 0x000fc4000f8e00ff */
[----:B------:R-:W-:Y:S02]  /*1a00*/  IMAD.U32 R11, RZ, RZ, UR7 ;  /* 0x00000007ff0b7e24 */ /* 0x000fe4000f8e00ff */
[----:B------:R-:W-:Y:S02]  /*1a10*/  IMAD.MOV.U32 R8, RZ, RZ, 0x1e1 ;  /* 0x000001e1ff087424 */ /* 0x000fe400078e00ff */
[----:B------:R-:W-:Y:S02]  /*1a20*/  IMAD.MOV.U32 R12, RZ, RZ, 0x1 ;  /* 0x00000001ff0c7424 */ /* 0x000fe400078e00ff */
[----:B0-----:R-:W-:-:S07]  /*1a30*/  IMAD.MOV.U32 R13, RZ, RZ, RZ ;  /* 0x000000ffff0d7224 */ /* 0x001fce00078e00ff */
[----:B------:R-:W-:-:S07]  /*1a40*/  LEPC R20, `(.L_x_16) ;  /* 0x000000001014794e */ /* 0x000fce0000000000 */
[----:B-1---5:R-:W-:Y:S05]  /*1a50*/  CALL.ABS.NOINC R14 ;  /* 0x000000000e007343 */ /* 0x022fea0003c00000 */
.L_x_16:
[----:B0-----:R-:W-:-:S05]  /*1a60*/  IMAD.U32 R0, RZ, RZ, UR42 ;  /* 0x0000002aff007e24 */ /* 0x001fca000f8e00ff */
[----:B------:R-:W-:-:S13]  /*1a70*/  ISETP.NE.AND P0, PT, R0, 0x3, PT ;  /* 0x000000030000780c */ /* 0x000fda0003f05270 */
[----:B------:R-:W-:Y:S05]  /*1a80*/  @!P0 BRA `(.L_x_17) ;  /* 0x0000000000048947 */ /* 0x000fea0003800000 */
[----:B------:R-:W-:Y:S01]  /*1a90*/  BPT.TRAP 0x1 ;  /* 0x000000040000795c */ /* 0x000fe20000300000 */
.L_x_17:
[----:B------:R-:W-:Y:S02]  /*1aa0*/  IMAD.U32 R3, RZ, RZ, UR45 ;  /* 0x0000002dff037e24 */ /* 0x000fe4000f8e00ff */
[----:B------:R-:W-:-:S03]  /*1ab0*/  IMAD.U32 R0, RZ, RZ, UR49 ;  /* 0x00000031ff007e24 */ /* 0x000fc6000f8e00ff */
[----:B------:R-:W-:Y:S02]  /*1ac0*/  LEA R3, R3, UR44, 0x3 ;  /* 0x0000002c03037c11 */ /* 0x000fe4000f8e18ff */
[----:B------:R-:W-:-:S04]  /*1ad0*/  SHF.L.U32 R0, R0, 0x1f, RZ ;  /* 0x0000001f00007819 */ /* 0x000fc800000006ff */
[----:B------:R0:W1:Y:S01]  /*1ae0*/  SYNCS.PHASECHK.TRANS64.TRYWAIT P1, [R3+URZ], R0 ;  /* 0x00000000030075a7 */ /* 0x000062000802017f */
[----:B------:R-:W-:Y:S05]  /*1af0*/  @!P0 BRA `(.L_x_18) ;  /* 0x0000000000048947 */ /* 0x000fea0003800000 */
[----:B------:R-:W-:Y:S01]  /*1b00*/  BPT.TRAP 0x1 ;  /* 0x000000040000795c */ /* 0x000fe20000300000 */
.L_x_18:
[----:B------:R-:W-:-:S05]  /*1b10*/  IMAD.U32 R4, RZ, RZ, UR48 ;  /* 0x00000030ff047e24 */ /* 0x000fca000f8e00ff */
[----:B------:R-:W-:Y:S01]  /*1b20*/  ISETP.GE.AND P2, PT, R4, 0x1, PT ;  /* 0x000000010400780c */ /* 0x000fe20003f46270 */
[----:B-1----:R-:W-:-:S12]  /*1b30*/  @P1 BRA `(.L_x_19) ;  /* 0x0000000000081947 */ /* 0x002fd80003800000 */
[----:B------:R-:W1:Y:S02]  /*1b40*/  SYNCS.PHASECHK.TRANS64.TRYWAIT P1, [R3+URZ], R0 ;  /* 0x00000000030075a7 */ /* 0x000e64000802017f */
[----:B-1----:R-:W-:Y:S05]  /*1b50*/  @!P1 BRA `(.L_x_20) ;  /* 0x0000008000109947 */ /* 0x002fea0003800000 */
.L_x_19:
[----:B------:R-:W-:Y:S05]  /*1b60*/  WARPSYNC.ALL ;  /* 0x0000000000007948 */ /* 0x000fea0003800000 */
[----:B------:R-:W-:Y:S01]  /*1b70*/  UIADD3 UR4, UR44, 0x300, URZ ;  /* 0x000003002c047890 */ /* 0x000fe2000fffe03f */
[----:B------:R-:W-:Y:S01]  /*1b80*/  WARPGROUP.ARRIVE ;  /* 0x00000000000079c5 */ /* 0x000fe20000000000 */
[----:B------:R-:W-:Y:S02]  /*1b90*/  UIADD3 UR5, UR44, 0x10300, URZ ;  /* 0x000103002c057890 */ /* 0x000fe4000fffe03f */
[----:B------:R-:W-:Y:S02]  /*1ba0*/  USHF.R.U32.HI UR4, URZ, 0x4, UR4 ;  /* 0x000000043f047899 */ /* 0x000fe40008011604 */
[----:B------:R-:W-:-:S02]  /*1bb0*/  USHF.R.U32.HI UR5, URZ, 0x4, UR5 ;  /* 0x000000043f057899 */ /* 0x000fc40008011605 */
[----:B------:R-:W-:Y:S02]  /*1bc0*/  ULOP3.LUT UR4, UR4, 0x3fff, URZ, 0xc0, !UPT ;  /* 0x00003fff04047892 */ /* 0x000fe4000f8ec03f */
[----:B------:R-:W-:Y:S02]  /*1bd0*/  ULOP3.LUT UR5, UR5, 0x3fff, URZ, 0xc0, !UPT ;  /* 0x00003fff05057892 */ /* 0x000fe4000f8ec03f */
[----:B------:R-:W-:Y:S02]  /*1be0*/  ULOP3.LUT UR8, UR4, 0x10000, URZ, 0xfc, !UPT ;  /* 0x0001000004087892 */ /* 0x000fe4000f8efc3f */
[----:B------:R-:W-:Y:S02]  /*1bf0*/  ULOP3.LUT UR9, UR5, 0x10000, URZ, 0xfc, !UPT ;  /* 0x0001000005097892 */ /* 0x000fe4000f8efc3f */
[----:B------:R-:W-:Y:S02]  /*1c00*/  ULEA UR4, UR45, UR8, 0x7 ;  /* 0x000000082d047291 */ /* 0x000fe4000f8e383f */
[----:B------:R-:W-:Y:S01]  /*1c10*/  UIMAD UR10, UR45, 0x140, UR9 ;  /* 0x000001402d0a78a4 */ /* 0x000fe2000f8e0209 */
[----:B------:R-:W-:Y:S01]  /*1c20*/  UMOV UR5, 0xc0000010 ;  /* 0xc000001000057882 */ /* 0x000fe20000000000 */
[----:B------:R-:W-:-:S02]  /*1c30*/  UMOV UR7, 0xc0000010 ;  /* 0xc000001000077882 */ /* 0x000fc40000000000 */
[----:B------:R-:W-:Y:S02]  /*1c40*/  UIADD3 UR11, UR10, 0x40, URZ ;  /* 0x000000400a0b7890 */ /* 0x000fe4000fffe03f */
[----:B------:R-:W-:Y:S02]  /*1c50*/  UIADD3 UR12, UR10, 0x80, URZ ;  /* 0x000000800a0c7890 */ /* 0x000fe4000fffe03f */
[----:B------:R-:W-:Y:S01]  /*1c60*/  UMOV UR6, UR10 ;  /* 0x0000000a00067c82 */ /* 0x000fe20008000000 */
[----:B------:R-:W-:Y:S01]  /*1c70*/  UIADD3 UR13, UR10, 0xc0, URZ ;  /* 0x000000c00a0d7890 */ /* 0x000fe2000fffe03f */
[----:B------:R-:W-:Y:S01]  /*1c80*/  HGMMA.64x32x16.F32 R88, gdesc[UR4], RZ, !UPT, gsb0 ;  /* 0x00600000045879f0 */ /* 0x000fe2000c0008ff */
[----:B------:R-:W-:Y:S01]  /*1c90*/  UMOV UR6, UR11 ;  /* 0x0000000b00067c82 */ /* 0x000fe20008000000 */
[----:B------:R-:W-:Y:S01]  /*1ca0*/  UMOV UR7, 0xc0000010 ;  /* 0xc000001000077882 */ /* 0x000fe20000000000 */
[----:B------:R-:W-:Y:S01]  /*1cb0*/  UIADD3 UR10, UR10, 0x100, URZ ;  /* 0x000001000a0a7890 */ /* 0x000fe2000fffe03f */
[----:B------:R-:W-:-:S02]  /*1cc0*/  WARPGROUP.DEPBAR.LE gsb0, 0x0 ;  /* 0x00008000000079c5 */ /* 0x000fc40000010000 */
[----:B------:R-:W-:-:S06]  /*1cd0*/  WARPGROUP.ARRIVE ;  /* 0x00000000000079c5 */ /* 0x000fcc0000000000 */
[----:B------:R-:W-:Y:S01]  /*1ce0*/  HGMMA.64x32x16.F32 R72, gdesc[UR4], RZ, !UPT, gsb0 ;  /* 0x00600000044879f0 */ /* 0x000fe2000c0008ff */
[----:B------:R-:W-:Y:S01]  /*1cf0*/  UMOV UR6, UR12 ;  /* 0x0000000c00067c82 */ /* 0x000fe20008000000 */
[----:B------:R-:W-:Y:S01]  /*1d00*/  UMOV UR7, 0xc0000010 ;  /* 0xc000001000077882 */ /* 0x000fe20000000000 */
[----:B------:R-:W-:Y:S02]  /*1d10*/  WARPGROUP.DEPBAR.LE gsb0, 0x0 ;  /* 0x00008000000079c5 */ /* 0x000fe40000010000 */
        /* <DEDUP_REMOVED lines=11> */
[----:B------:R-:W-:Y:S03]  /*1dd0*/  HGMMA.64x32x16.F32 R24, gdesc[UR4], RZ, !UPT, gsb0 ;  /* 0x00600000041879f0 */ /* 0x000fe6000c0008ff */
[----:B------:R-:W-:Y:S02]  /*1de0*/  WARPGROUP.DEPBAR.LE gsb0, 0x0 ;  /* 0x00008000000079c5 */ /* 0x000fe40000010000 */
[----:B------:R-:W-:Y:S05]  /*1df0*/  @!P2 BRA `(.L_x_21) ;  /* 0x00000004001ca947 */ /* 0x000fea0003800000 */
[----:B------:R-:W-:Y:S01]  /*1e00*/  UIADD3 UR4, UR45, 0x1, URZ ;  /* 0x000000012d047890 */ /* 0x000fe2000fffe03f */
[----:B01----:R-:W-:Y:S01]  /*1e10*/  IMAD.U32 R0, RZ, RZ, UR48 ;  /* 0x00000030ff007e24 */ /* 0x003fe2000f8e00ff */
[----:B------:R-:W-:Y:S02]  /*1e20*/  UMOV UR11, UR45 ;  /* 0x0000002d000b7c82 */ /* 0x000fe40008000000 */
[----:B------:R-:W-:-:S04]  /*1e30*/  UISETP.NE.AND UP0, UPT, UR4, 0x20, UPT ;  /* 0x000000200400788c */ /* 0x000fc8000bf05270 */
[----:B------:R-:W-:Y:S02]  /*1e40*/  USEL UR5, URZ, 0x1, UP0 ;  /* 0x000000013f057887 */ /* 0x000fe40008000000 */
[----:B------:R-:W-:Y:S02]  /*1e50*/  USEL UR10, UR4, URZ, UP0 ;  /* 0x0000003f040a7287 */ /* 0x000fe40008000000 */
[----:B------:R-:W-:-:S06]  /*1e60*/  ULOP3.LUT UR5, UR49, UR5, URZ, 0x3c, !UPT ;  /* 0x0000000531057292 */ /* 0x000fcc000f8e3c3f */
[----:B------:R-:W-:-:S07]  /*1e70*/  IMAD.U32 R5, RZ, RZ, UR5 ;  /* 0x00000005ff057e24 */ /* 0x000fce000f8e00ff */
.L_x_28:
[----:B01----:R-:W-:Y:S05]  /*1e80*/  @!P0 BRA `(.L_x_22) ;  /* 0x0000000000048947 */ /* 0x003fea0003800000 */
[----:B------:R-:W-:Y:S01]  /*1e90*/  BPT.TRAP 0x1 ;  /* 0x000000040000795c */ /* 0x000fe20000300000 */
.L_x_22:
[----:B------:R-:W-:Y:S01]  /*1ea0*/  ULEA UR4, UR10, UR44, 0x3 ;  /* 0x0000002c0a047291 */ /* 0x000fe2000f8e183f */
[----:B------:R-:W-:-:S08]  /*1eb0*/  SHF.L.U32 R3, R5, 0x1f, RZ ;  /* 0x0000001f05037819 */ /* 0x000fd000000006ff */
[----:B------:R0:W1:Y:S01]  /*1ec0*/  SYNCS.PHASECHK.TRANS64.TRYWAIT P1, [UR4], R3 ;  /* 0x00000003ff0075a7 */ /* 0x0000620008020144 */
[----:B------:R-:W-:Y:S05]  /*1ed0*/  @!P0 BRA `(.L_x_23) ;  /* 0x0000000000048947 */ /* 0x000fea0003800000 */
[----:B------:R-:W-:Y:S01]  /*1ee0*/  BPT.TRAP 0x1 ;  /* 0x000000040000795c */ /* 0x000fe20000300000 */
.L_x_23:
[----:B-1----:R-:W-:Y:S05]  /*1ef0*/  @P1 BRA `(.L_x_24) ;  /* 0x0000000000081947 */ /* 0x002fea0003800000 */
[----:B------:R-:W1:Y:S02]  /*1f00*/  SYNCS.PHASECHK.TRANS64.TRYWAIT P1, [UR4], R3 ;  /* 0x00000003ff0075a7 */ /* 0x000e640008020144 */
[----:B-1----:R-:W-:Y:S05]  /*1f10*/  @!P1 BRA `(.L_x_25) ;  /* 0x0000007c00349947 */ /* 0x002fea0003800000 */
.L_x_24:
[----:B------:R-:W-:Y:S01]  /*1f20*/  ULEA UR4, UR10, UR8, 0x7 ;  /* 0x000000080a047291 */ /* 0x000fe2000f8e383f */
[----:B------:R-:W-:Y:S01]  /*1f30*/  WARPGROUP.ARRIVE ;  /* 0x00000000000079c5 */ /* 0x000fe20000000000 */
[----:B------:R-:W-:Y:S01]  /*1f40*/  UIMAD UR12, UR10, 0x140, UR9 ;  /* 0x000001400a0c78a4 */ /* 0x000fe2000f8e0209 */
[----:B------:R-:W-:Y:S01]  /*1f50*/  UMOV UR5, 0xc0000010 ;  /* 0xc000001000057882 */ /* 0x000fe20000000000 */
[----:B------:R-:W-:Y:S02]  /*1f60*/  UMOV UR7, 0xc0000010 ;  /* 0xc000001000077882 */ /* 0x000fe40000000000 */
[----:B------:R-:W-:Y:S02]  /*1f70*/  UIADD3 UR13, UR12, 0x40, URZ ;  /* 0x000000400c0d7890 */ /* 0x000fe4000fffe03f */
[----:B------:R-:W-:Y:S02]  /*1f80*/  UIADD3 UR14, UR12, 0x80, URZ ;  /* 0x000000800c0e7890 */ /* 0x000fe4000fffe03f */
[----:B------:R-:W-:Y:S01]  /*1f90*/  UMOV UR6, UR12 ;  /* 0x0000000c00067c82 */ /* 0x000fe20008000000 */
[----:B------:R-:W-:Y:S01]  /*1fa0*/  UIADD3 UR15, UR12, 0xc0, URZ ;  /* 0x000000c00c0f7890 */ /* 0x000fe2000fffe03f */
[----:B------:R-:W-:Y:S01]  /*1fb0*/  HGMMA.64x32x16.F32 R88, gdesc[UR4], R88, gsb0 ;  /* 0x00600000045879f0 */ /* 0x000fe20008000858 */
[----:B------:R-:W-:Y:S01]  /*1fc0*/  UMOV UR6, UR13 ;  /* 0x0000000d00067c82 */ /* 0x000fe20008000000 */
[----:B------:R-:W-:Y:S01]  /*1fd0*/  UMOV UR7, 0xc0000010 ;  /* 0xc000001000077882 */ /* 0x000fe20000000000 */
[----:B------:R-:W-:Y:S01]  /*1fe0*/  UIADD3 UR12, UR12, 0x100, URZ ;  /* 0x000001000c0c7890 */ /* 0x000fe2000fffe03f */
[----:B------:R-:W-:-:S02]  /*1ff0*/  WARPGROUP.DEPBAR.LE gsb0, 0x0 ;  /* 0x00008000000079c5 */ /* 0x000fc40000010000 */
[----:B------:R-:W-:-:S06]  /*2000*/  WARPGROUP.ARRIVE ;  /* 0x00000000000079c5 */ /* 0x000fcc0000000000 */
[----:B------:R-:W-:Y:S01]  /*2010*/  HGMMA.64x32x16.F32 R72, gdesc[UR4], R72, gsb0 ;  /* 0x00600000044879f0 */ /* 0x000fe20008000848 */
[----:B------:R-:W-:Y:S01]  /*2020*/  UMOV UR6, UR14 ;  /* 0x0000000e00067c82 */ /* 0x000fe20008000000 */
[----:B------:R-:W-:Y:S01]  /*2030*/  UMOV UR7, 0xc0000010 ;  /* 0xc000001000077882 */ /* 0x000fe20000000000 */
[----:B------:R-:W-:Y:S02]  /*2040*/  WARPGROUP.DEPBAR.LE gsb0, 0x0 ;  /* 0x00008000000079c5 */ /* 0x000fe40000010000 */
        /* <DEDUP_REMOVED lines=11> */
[----:B------:R-:W-:Y:S03]  /*2100*/  HGMMA.64x32x16.F32 R24, gdesc[UR4], R24, gsb0 ;  /* 0x00600000041879f0 */ /* 0x000fe60008000818 */
[----:B------:R-:W-:Y:S02]  /*2110*/  WARPGROUP.DEPBAR.LE gsb0, 0x0 ;  /* 0x00008000000079c5 */ /* 0x000fe40000010000 */
[----:B------:R-:W-:Y:S05]  /*2120*/  @!P0 BRA `(.L_x_26) ;  /* 0x0000000000048947 */ /* 0x000fea0003800000 */
[----:B------:R-:W-:Y:S01]  /*2130*/  BPT.TRAP 0x1 ;  /* 0x000000040000795c */ /* 0x000fe20000300000 */
.L_x_26:
[----:B------:R-:W-:Y:S02]  /*2140*/  UISETP.GT.U32.AND UP0, UPT, UR41, 0x1, UPT ;  /* 0x000000012900788c */ /* 0x000fe4000bf04070 */
[----:B------:R-:W-:-:S04]  /*2150*/  ULEA UR4, UR11, UR44, 0x3 ;  /* 0x0000002c0b047291 */ /* 0x000fc8000f8e183f */
[----:B------:R-:W-:Y:S01]  /*2160*/  UIADD3 UR4, UR4, 0x100, URZ ;  /* 0x0000010004047890 */ /* 0x000fe2000fffe03f */
[----:B------:R-:W-:-:S03]  /*2170*/  PLOP3.LUT P1, PT, PT, PT, UP0, 0x80, 0x0 ;  /* 0x000000000000781c */ /* 0x000fc60003f2f008 */
[----:B------:R-:W-:-:S09]  /*2180*/  UPRMT UR4, URZ, 0x654, UR4 ;  /* 0x000006543f047896 */ /* 0x000fd20008000004 */
[----:B------:R-:W-:Y:S01]  /*2190*/  SYNCS.ARRIVE.TRANS64.RED.A1T0 RZ, [UR4], RZ ;  /* 0x000000ffffff79a7 */ /* 0x000fe20008100404 */
[----:B------:R-:W-:Y:S05]  /*21a0*/  @P1 BRA `(.L_x_27) ;  /* 0x0000000000041947 */ /* 0x000fea0003800000 */
[----:B------:R-:W-:Y:S01]  /*21b0*/  BPT.TRAP 0x1 ;  /* 0x000000040000795c */ /* 0x000fe20000300000 */
.L_x_27:
[----:B------:R-:W-:Y:S01]  /*21c0*/  UIADD3 UR10, UR10, 0x1, URZ ;  /* 0x000000010a0a7890 */ /* 0x000fe2000fffe03f */
[C---:B------:R-:W-:Y:S01]  /*21d0*/  ISETP.GT.AND P1, PT, R0.reuse, 0x1, PT ;  /* 0x000000010000780c */ /* 0x040fe20003f24270 */
[----:B------:R-:W-:Y:S01]  /*21e0*/  UIADD3 UR11, UR11, 0x1, URZ ;  /* 0x000000010b0b7890 */ /* 0x000fe2000fffe03f */
[----:B------:R-:W-:Y:S01]  /*21f0*/  VIADD R0, R0, 0xffffffff ;  /* 0xffffffff00007836 */ /* 0x000fe20000000000 */
[----:B------:R-:W-:Y:S02]  /*2200*/  UISETP.NE.AND UP0, UPT, UR10, 0x20, UPT ;  /* 0x000000200a00788c */ /* 0x000fe4000bf05270 */
[----:B------:R-:W-:Y:S02]  /*2210*/  UISETP.NE.AND UP1, UPT, UR11, 0x20, UPT ;  /* 0x000000200b00788c */ /* 0x000fe4000bf25270 */
[----:B------:R-:W-:Y:S02]  /*2220*/  USEL UR4, URZ, 0x1, UP0 ;  /* 0x000000013f047887 */ /* 0x000fe40008000000 */
[----:B------:R-:W-:-:S02]  /*2230*/  USEL UR10, UR10, URZ, UP0 ;  /* 0x0000003f0a0a7287 */ /* 0x000fc40008000000 */
[----:B------:R-:W-:Y:S02]  /*2240*/  USEL UR11, UR11, URZ, UP1 ;  /* 0x0000003f0b0b7287 */ /* 0x000fe40008800000 */
[----:B------:R-:W-:Y:S01]  /*2250*/  LOP3.LUT R5, R5, UR4, RZ, 0x3c, !PT ;  /* 0x0000000405057c12 */ /* 0x000fe2000f8e3cff */
[----:B------:R-:W-:Y:S09]  /*2260*/  @P1 BRA `(.L_x_28) ;  /* 0xfffffffc00041947 */ /* 0x000ff2000383ffff */
.L_x_21:
[----:B01----:R-:W0:Y:S01]  /*2270*/  LDC R0, c[0x0][0x28c] ;  /* 0x0000a300ff007b82 */ /* 0x003e220000000800 */
[----:B------:R1:W-:Y:S01]  /*2280*/  SYNCS.ARRIVE.TRANS64.A1T0 RZ, [R108+UR47], RZ ;  /* 0x000000ff6cff79a7 */ /* 0x0003e2000810002f */
[----:B0-----:R-:W-:-:S13]  /*2290*/  ISETP.GE.AND P1, PT, R0, 0x1, PT ;  /* 0x000000010000780c */ /* 0x001fda0003f26270 */
[----:B-1----:R-:W-:Y:S05]  /*22a0*/  @!P1 BRA `(.L_x_29) ;  /* 0x0000000000309947 */ /* 0x002fea0003800000 */
[----:B------:R-:W-:Y:S05]  /*22b0*/  @!P0 BRA `(.L_x_30) ;  /* 0x0000000000048947 */ /* 0x000fea0003800000 */
[----:B------:R-:W-:Y:S01]  /*22c0*/  BPT.TRAP 0x1 ;  /* 0x000000040000795c */ /* 0x000fe20000300000 */
.L_x_30:
[----:B------:R-:W-:Y:S02]  /*22d0*/  UIADD3 UR4, UR48, UR45, URZ ;  /* 0x0000002d30047290 */ /* 0x000fe4000fffe03f */
[----:B------:R-:W-:Y:S02]  /*22e0*/  UISETP.GT.U32.AND UP0, UPT, UR41, 0x1, UPT ;  /* 0x000000012900788c */ /* 0x000fe4000bf04070 */
[----:B------:R-:W-:-:S04]  /*22f0*/  USHF.L.U32 UR4, UR4, 0x3, URZ ;  /* 0x0000000304047899 */ /* 0x000fc8000800063f */
[----:B------:R-:W-:Y:S01]  /*2300*/  ULOP3.LUT UR4, UR4, 0xf8, URZ, 0xc0, !UPT ;  /* 0x000000f804047892 */ /* 0x000fe2000f8ec03f */
[----:B------:R-:W-:-:S03]  /*2310*/  PLOP3.LUT P0, PT, PT, PT, UP0, 0x80, 0x0 ;  /* 0x000000000000781c */ /* 0x000fc60003f0f008 */
[----:B------:R-:W-:-:S04]  /*2320*/  UIADD3 UR4, UR44, 0x100, UR4 ;  /* 0x000001002c047890 */ /* 0x000fc8000fffe004 */
[----:B------:R-:W-:-:S09]  /*2330*/  UPRMT UR4, URZ, 0x654, UR4 ;  /* 0x000006543f047896 */ /* 0x000fd20008000004 */
[----:B------:R-:W-:Y:S01]  /*2340*/  SYNCS.ARRIVE.TRANS64.RED.A1T0 RZ, [UR4], RZ ;  /* 0x000000ffffff79a7 */ /* 0x000fe20008100404 */
[----:B------:R-:W-:Y:S05]  /*2350*/  @P0 BRA `(.L_x_29) ;  /* 0x0000000000040947 */ /* 0x000fea0003800000 */
[----:B------:R-:W-:Y:S01]  /*2360*/  BPT.TRAP 0x1 ;  /* 0x000000040000795c */ /* 0x000fe20000300000 */
.L_x_29:
[----:B------:R-:W-:Y:S01]  /*2370*/  SHF.L.U32 R0, R116, 0x1f, RZ ;  /* 0x0000001f74007819 */ /* 0x000fe200000006ff */
[----:B------:R-:W-:Y:S01]  /*2380*/  UIADD3 UR45, UR43, UR45, URZ ;  /* 0x0000002d2b2d7290 */ /* 0x000fe2000fffe03f */
[----:B------:R-:W0:Y:S01]  /*2390*/  LDC R7, c[0x0][0x288] ;  /* 0x0000a200ff077b82 */ /* 0x000e220000000800 */
[----:B------:R-:W-:Y:S02]  /*23a0*/  IMAD.SHL.U32 R12, R106, 0x2, RZ ;  /* 0x000000026a0c7824 */ /* 0x000fe400078e00ff */
[----:B------:R-:W-:Y:S02]  /*23b0*/  USHF.R.U32.HI UR4, URZ, 0x5, UR45 ;  /* 0x000000053f047899 */ /* 0x000fe4000801162d */
[----:B------:R-:W-:Y:S01]  /*23c0*/  UISETP.GT.U32.AND UP0, UPT, UR45, 0x1f, UPT ;  /* 0x0000001f2d00788c */ /* 0x000fe2000bf04070 */
[----:B------:R-:W-:Y:S01]  /*23d0*/  SHF.R.S32.HI R13, RZ, 0x1f, R12 ;  /* 0x0000001fff0d7819 */ /* 0x000fe2000001140c */
[----:B------:R-:W-:Y:S01]  /*23e0*/  ULOP3.LUT UR4, UR4, 0x1, URZ, 0xc0, !UPT ;  /* 0x0000000104047892 */ /* 0x000fe2000f8ec03f */
[----:B------:R-:W1:Y:S01]  /*23f0*/  SYNCS.PHASECHK.TRANS64.TRYWAIT P0, [R107+UR46+0x10], R0 ;  /* 0x000010006b0075a7 */ /* 0x000e62000800016e */
[----:B------:R-:W-:-:S02]  /*2400*/  UISETP.LT.U32.AND UP0, UPT, UR43, 0x20, UP0 ;  /* 0x000000202b00788c */ /* 0x000fc40008701070 */
[----:B------:R-:W-:Y:S02]  /*2410*/  UISETP.NE.U32.AND UP1, UPT, UR4, 0x1, UPT ;  /* 0x000000010400788c */ /* 0x000fe4000bf25070 */
[----:B------:R-:W-:Y:S02]  /*2420*/  USEL UR5, URZ, 0x1, !UP0 ;  /* 0x000000013f057887 */ /* 0x000fe4000c000000 */
[----:B------:R-:W-:Y:S02]  /*2430*/  UISETP.GT.U32.AND UP1, UPT, UR43, 0x1f, !UP1 ;  /* 0x0000001f2b00788c */ /* 0x000fe4000cf24070 */
[----:B------:R-:W-:Y:S02]  /*2440*/  ULOP3.LUT UR45, UR45, 0x1f, URZ, 0xc0, !UPT ;  /* 0x0000001f2d2d7892 */ /* 0x000fe4000f8ec03f */
[----:B------:R-:W-:-:S04]  /*2450*/  USEL UR4, URZ, 0x1, !UP1 ;  /* 0x000000013f047887 */ /* 0x000fc8000c800000 */
[----:B------:R-:W-:Y:S01]  /*2460*/  ULOP3.LUT UR49, UR4, UR49, UR5, 0x96, !UPT ;  /* 0x0000003104317292 */ /* 0x000fe2000f8e9605 */
[----:B01----:R-:W-:Y:S11]  /*2470*/  @!P0 BRA `(.L_x_31) ;  /* 0x0000007400f48947 */ /* 0x003ff60003800000 */
.L_x_245:
[----:B------:R-:W-:Y:S01]  /*2480*/  IMAD.SHL.U32 R4, R18, 0x40, RZ ;  /* 0x0000004012047824 */ /* 0x000fe200078e00ff */
[----:B------:R-:W-:Y:S01]  /*2490*/  ULDC UR6, c[0x0][0x284] ;  /* 0x0000a10000067ab9 */ /* 0x000fe20000000800 */
[----:B------:R-:W-:Y:S01]  /*24a0*/  IMAD R112, R2, 0xa0, RZ ;  /* 0x000000a002707824 */ /* 0x000fe200078e02ff */
[----:B------:R-:W-:Y:S01]  /*24b0*/  SHF.R.S32.HI R11, RZ, 0x1f, R19 ;  /* 0x0000001fff0b7819 */ /* 0x000fe20000011413 */
[----:B------:R-:W-:Y:S01]  /*24c0*/  ULDC.64 UR4, c[0x0][0x5d0] ;  /* 0x0001740000047ab9 */ /* 0x000fe20000000a00 */
[----:B------:R-:W-:Y:S01]  /*24d0*/  ISETP.GE.AND P0, PT, R4, UR6, PT ;  /* 0x0000000604007c0c */ /* 0x000fe2000bf06270 */
[----:B------:R-:W-:Y:S01]  /*24e0*/  IMAD.WIDE.U32 R2, R19, UR4, R12 ;  /* 0x0000000413027c25 */ /* 0x000fe2000f8e000c */
[----:B------:R-:W-:Y:S02]  /*24f0*/  SHF.R.S32.HI R113, RZ, 0x1f, R112 ;  /* 0x0000001fff717819 */ /* 0x000fe40000011470 */
[C---:B------:R-:W-:Y:S01]  /*2500*/  ISETP.GE.OR P0, PT, R112.reuse, R7, P0 ;  /* 0x000000077000720c */ /* 0x040fe20000706670 */
[----:B0-----:R-:W-:Y:S01]  /*2510*/  IMAD R0, R11, UR4, RZ ;  /* 0x000000040b007c24 */ /* 0x001fe2000f8e02ff */
[----:B------:R-:W-:-:S03]  /*2520*/  IADD3 R8, P1, R112, R2, RZ ;  /* 0x0000000270087210 */ /* 0x000fc60007f3e0ff */
[----:B------:R-:W-:-:S05]  /*2530*/  IMAD R5, R19, UR5, R0 ;  /* 0x0000000513057c24 */ /* 0x000fca000f8e0200 */
[----:B------:R-:W-:-:S03]  /*2540*/  IADD3.X R9, R113, R3, R5, P1, !PT ;  /* 0x0000000371097210 */ /* 0x000fc60000ffe405 */
[----:B------:R-:W-:Y:S05]  /*2550*/  @P0 BRA `(.L_x_32) ;  /* 0x0000004c00c40947 */ /* 0x000fea0003800000 */
[----:B------:R-:W0:Y:S01]  /*2560*/  LDC.64 R2, c[0x0][0x5c8] ;  /* 0x00017200ff027b82 */ /* 0x000e220000000a00 */
[----:B-----5:R-:W-:Y:S01]  /*2570*/  FSETP.NEU.AND P1, PT, R23, RZ, PT ;  /* 0x000000ff1700720b */ /* 0x020fe20003f2d000 */
[----:B------:R-:W-:Y:S01]  /*2580*/  IMAD R5, R106, -0x2, R7 ;  /* 0xfffffffe6a057824 */ /* 0x000fe200078e0207 */
[----:B------:R-:W-:Y:S01]  /*2590*/  BSSY B0, `(.L_x_32) ;  /* 0x00004ed000007945 */ /* 0x000fe20003800000 */
[----:B------:R-:W-:-:S04]  /*25a0*/  IMAD.WIDE R118, R18, 0x40, R104 ;  /* 0x0000004012767825 */ /* 0x000fc800078e0268 */
[----:B------:R-:W-:Y:S02]  /*25b0*/  IMAD.IADD R0, R5, 0x1, -R112 ;  /* 0x0000000105007824 */ /* 0x000fe400078e0a70 */
[----:B------:R-:W-:-:S03]  /*25c0*/  IMAD.IADD R4, R111, 0x1, -R4 ;  /* 0x000000016f047824 */ /* 0x000fc600078e0a04 */
[----:B------:R-:W-:-:S04]  /*25d0*/  ISETP.GT.AND P0, PT, R0, RZ, PT ;  /* 0x000000ff0000720c */ /* 0x000fc80003f04270 */
[----:B------:R-:W-:Y:S01]  /*25e0*/  ISETP.GT.AND P2, PT, R4, RZ, P0 ;  /* 0x000000ff0400720c */ /* 0x000fe20000744270 */
[-C--:B0-----:R-:W-:Y:S02]  /*25f0*/  IMAD R5, R119, R2.reuse, RZ ;  /* 0x0000000277057224 */ /* 0x081fe400078e02ff */
[----:B------:R-:W-:-:S04]  /*2600*/  IMAD.WIDE.U32 R8, R118, R2, R8 ;  /* 0x0000000276087225 */ /* 0x000fc800078e0008 */
[----:B------:R-:W-:-:S04]  /*2610*/  IMAD R5, R118, R3, R5 ;  /* 0x0000000376057224 */ /* 0x000fc800078e0205 */
[----:B------:R-:W-:Y:S01]  /*2620*/  IMAD.IADD R127, R9, 0x1, R5 ;  /* 0x00000001097f7824 */ /* 0x000fe200078e0205 */
[----:B------:R-:W-:Y:S06]  /*2630*/  @!P1 BRA `(.L_x_33) ;  /* 0x0000003400c09947 */ /* 0x000fec0003800000 */
[----:B------:R-:W0:Y:S01]  /*2640*/  LDC.64 R120, c[0x0][0x5b8] ;  /* 0x00016e00ff787b82 */ /* 0x000e220000000a00 */
[----:B------:R-:W-:-:S07]  /*2650*/  ULDC.64 UR4, c[0x0][0x5c0] ;  /* 0x0001700000047ab9 */ /* 0x000fce0000000a00 */
[----:B------:R-:W1:Y:S08]  /*2660*/  LDC.64 R122, c[0x0][0x5b0] ;  /* 0x00016c00ff7a7b82 */ /* 0x000e700000000a00 */
[----:B------:R-:W2:Y:S01]  /*2670*/  LDC.64 R124, c[0x0][0x5a8] ;  /* 0x00016a00ff7c7b82 */ /* 0x000ea20000000a00 */
[-C--:B0-----:R-:W-:Y:S02]  /*2680*/  IMAD R10, R11, R120.reuse, RZ ;  /* 0x000000780b0a7224 */ /* 0x081fe400078e02ff */
[----:B------:R-:W-:-:S04]  /*2690*/  IMAD.WIDE.U32 R6, R19, R120, R12 ;  /* 0x0000007813067225 */ /* 0x000fc800078e000c */
[----:B------:R-:W-:Y:S01]  /*26a0*/  IMAD R117, R19, R121, R10 ;  /* 0x0000007913757224 */ /* 0x000fe200078e020a */
[----:B------:R-:W-:Y:S01]  /*26b0*/  IADD3 R14, P1, R112, R6, RZ ;  /* 0x00000006700e7210 */ /* 0x000fe20007f3e0ff */
[----:B-1----:R-:W-:-:S03]  /*26c0*/  IMAD R5, R119, R122, RZ ;  /* 0x0000007a77057224 */ /* 0x002fc600078e02ff */
[----:B------:R-:W-:Y:S01]  /*26d0*/  IADD3.X R15, R113, R7, R117, P1, !PT ;  /* 0x00000007710f7210 */ /* 0x000fe20000ffe475 */
[C---:B------:R-:W-:Y:S02]  /*26e0*/  IMAD R121, R118.reuse, R123, R5 ;  /* 0x0000007b76797224 */ /* 0x040fe400078e0205 */
[----:B------:R-:W-:-:S04]  /*26f0*/  IMAD.WIDE.U32 R6, R118, R122, R14 ;  /* 0x0000007a76067225 */ /* 0x000fc800078e000e */
[----:B------:R-:W-:Y:S01]  /*2700*/  IMAD.IADD R5, R7, 0x1, R121 ;  /* 0x0000000107057824 */ /* 0x000fe200078e0279 */
[----:B--2---:R-:W-:-:S04]  /*2710*/  LEA R20, P1, R6, R124, 0x1 ;  /* 0x0000007c06147211 */ /* 0x004fc800078208ff */
[----:B------:R-:W-:-:S05]  /*2720*/  LEA.HI.X R21, R6, R125, R5, 0x1, P1 ;  /* 0x0000007d06157211 */ /* 0x000fca00008f0c05 */
[----:B------:R-:W2:Y:S01]  /*2730*/  @P2 LDG.E.LTC128B.U16 R5, desc[UR50][R20.64] ;  /* 0x0000003214052981 */ /* 0x000ea2000c1e1520 */
[----:B------:R-:W-:Y:S01]  /*2740*/  IMAD.WIDE.U32 R6, R118, R122, R112 ;  /* 0x0000007a76067225 */ /* 0x000fe200078e0070 */
[----:B------:R-:W-:Y:S02]  /*2750*/  BSSY B1, `(.L_x_34) ;  /* 0x0000015000017945 */ /* 0x000fe40003800000 */
[----:B------:R-:W-:-:S04]  /*2760*/  IADD3 R114, P1, R12, R6, RZ ;  /* 0x000000060c727210 */ /* 0x000fc80007f3e0ff */
[----:B------:R-:W-:Y:S02]  /*2770*/  IADD3.X R115, R13, R121, R7, P1, !PT ;  /* 0x000000790d737210 */ /* 0x000fe40000ffe407 */
[----:B------:R-:W-:Y:S01]  /*2780*/  LEA R10, P1, R8, UR4, 0x1 ;  /* 0x00000004080a7c11 */ /* 0x000fe2000f8208ff */
[----:B------:R-:W-:-:S03]  /*2790*/  IMAD.WIDE.U32 R114, R19, R120, R114 ;  /* 0x0000007813727225 */ /* 0x000fc600078e0072 */
[----:B------:R-:W-:Y:S02]  /*27a0*/  LEA.HI.X R11, R8, UR5, R127, 0x1, P1 ;  /* 0x00000005080b7c11 */ /* 0x000fe400088f0c7f */
[----:B------:R-:W-:-:S04]  /*27b0*/  ISETP.GT.AND P1, PT, R0, 0x1, PT ;  /* 0x000000010000780c */ /* 0x000fc80003f24270 */
[----:B------:R-:W-:Y:S01]  /*27c0*/  ISETP.GT.AND P3, PT, R4, RZ, P1 ;  /* 0x000000ff0400720c */ /* 0x000fe20000f64270 */
[----:B--2---:R-:W-:-:S05]  /*27d0*/  HADD2.F32 R6, -RZ, R5.H0_H0 ;  /* 0x20000005ff067230 */ /* 0x004fca0000004100 */
[----:B------:R-:W-:Y:S01]  /*27e0*/  FMUL R7, R6, R23 ;  /* 0x0000001706077220 */ /* 0x000fe20000400000 */
[----:B------:R-:W-:-:S03]  /*27f0*/  LEA R6, P4, R114, R124, 0x1 ;  /* 0x0000007c72067211 */ /* 0x000fc600078808ff */
[----:B------:R-:W-:-:S05]  /*2800*/  FFMA R7, R88, R22, R7 ;  /* 0x0000001658077223 */ /* 0x000fca0000000007 */
[----:B------:R-:W-:Y:S01]  /*2810*/  F2FP.F16.F32.PACK_AB R8, RZ, R7 ;  /* 0x00000007ff08723e */ /* 0x000fe200000000ff */
[----:B------:R-:W-:-:S03]  /*2820*/  IMAD.IADD R7, R117, 0x1, R115 ;  /* 0x0000000175077824 */ /* 0x000fc600078e0273 */
[----:B------:R-:W-:Y:S01]  /*2830*/  PRMT R9, R8, 0x7610, R9 ;  /* 0x0000761008097816 */ /* 0x000fe20000000009 */
[----:B------:R-:W-:Y:S01]  /*2840*/  IMAD.SHL.U32 R8, R122, 0x8, RZ ;  /* 0x000000087a087824 */ /* 0x000fe200078e00ff */
[----:B------:R-:W-:-:S03]  /*2850*/  LEA.HI.X R7, R114, R125, R7, 0x1, P4 ;  /* 0x0000007d72077211 */ /* 0x000fc600020f0c07 */
[----:B------:R0:W-:Y:S02]  /*2860*/  @P2 STG.E.U16 desc[UR50][R10.64], R9 ;  /* 0x000000090a002986 */ /* 0x0001e4000c101532 */
[----:B0-----:R-:W-:Y:S01]  /*2870*/  SHF.L.U64.HI R9, R122, 0x3, R123 ;  /* 0x000000037a097819 */ /* 0x001fe2000001027b */
[----:B------:R-:W-:Y:S06]  /*2880*/  @!P3 BRA `(.L_x_35) ;  /* 0x000000000004b947 */ /* 0x000fec0003800000 */
[----:B------:R0:W5:Y:S02]  /*2890*/  LDG.E.LTC128B.U16 R5, desc[UR50][R6.64+0x2] ;  /* 0x0000023206057981 */ /* 0x000164000c1e1520 */
.L_x_35:
[----:B------:R-:W-:Y:S05]  /*28a0*/  BSYNC B1 ;  /* 0x0000000000017941 */ /* 0x000fea0003800000 */
.L_x_34:
[----:B-----5:R-:W-:Y:S01]  /*28b0*/  HADD2.F32 R18, -RZ, R5.H0_H0 ;  /* 0x20000005ff127230 */ /* 0x020fe20000004100 */
[----:B------:R-:W-:Y:S01]  /*28c0*/  ISETP.GT.AND P0, PT, R4, 0x8, P0 ;  /* 0x000000080400780c */ /* 0x000fe20000704270 */
[----:B------:R-:W-:-:S04]  /*28d0*/  IMAD.WIDE.U32 R8, R118, R122, R8 ;  /* 0x0000007a76087225 */ /* 0x000fc800078e0008 */
[----:B------:R-:W-:Y:S01]  /*28e0*/  FMUL R18, R18, R23 ;  /* 0x0000001712127220 */ /* 0x000fe20000400000 */
[----:B------:R-:W-:Y:S01]  /*28f0*/  IMAD.IADD R121, R121, 0x1, R9 ;  /* 0x0000000179797824 */ /* 0x000fe200078e0209 */
[----:B------:R-:W-:Y:S02]  /*2900*/  IADD3 R9, P2, R14, R8, RZ ;  /* 0x000000080e097210 */ /* 0x000fe40007f5e0ff */
[----:B------:R-:W-:-:S03]  /*2910*/  FFMA R18, R89, R22, R18 ;  /* 0x0000001659127223 */ /* 0x000fc60000000012 */
[----:B------:R-:W-:Y:S01]  /*2920*/  IMAD.X R20, R121, 0x1, R15, P2 ;  /* 0x0000000179147824 */ /* 0x000fe200010e060f */
[C---:B------:R-:W-:Y:S02]  /*2930*/  LEA R14, P2, R9.reuse, R124, 0x1 ;  /* 0x0000007c090e7211 */ /* 0x040fe400078408ff */
[----:B------:R-:W-:Y:S02]  /*2940*/  F2FP.F16.F32.PACK_AB R18, RZ, R18 ;  /* 0x00000012ff12723e */ /* 0x000fe400000000ff */
[--C-:B------:R-:W-:Y:S02]  /*2950*/  LEA.HI.X R15, R9, R125, R20.reuse, 0x1, P2 ;  /* 0x0000007d090f7211 */ /* 0x100fe400010f0c14 */
[----:B------:R-:W-:Y:S02]  /*2960*/  PRMT R20, R18, 0x7610, R20 ;  /* 0x0000761012147816 */ /* 0x000fe40000000014 */
[----:B------:R-:W-:-:S03]  /*2970*/  PRMT R18, R5, 0x7610, R18 ;  /* 0x0000761005127816 */ /* 0x000fc60000000012 */
[----:B------:R1:W-:Y:S04]  /*2980*/  @P3 STG.E.U16 desc[UR50][R10.64+0x2], R20 ;  /* 0x000002140a003986 */ /* 0x0003e8000c101532 */
[----:B------:R-:W2:Y:S01]  /*2990*/  @P0 LDG.E.LTC128B.U16 R18, desc[UR50][R14.64] ;  /* 0x000000320e120981 */ /* 0x000ea2000c1e1520 */
[----:B------:R-:W-:Y:S01]  /*29a0*/  IADD3 R12, P2, P3, R12, R8, R112 ;  /* 0x000000080c0c7210 */ /* 0x000fe20007b5e070 */
[----:B------:R-:W-:Y:S01]  /*29b0*/  BSSY B1, `(.L_x_36) ;  /* 0x0000011000017945 */ /* 0x000fe20003800000 */
[----:B------:R-:W-:Y:S02]  /*29c0*/  SHF.L.U64.HI R9, R2, 0x4, R3 ;  /* 0x0000000402097819 */ /* 0x000fe40000010203 */
[----:B------:R-:W-:Y:S02]  /*29d0*/  IADD3.X R13, R13, R121, R113, P2, P3 ;  /* 0x000000790d0d7210 */ /* 0x000fe400017e6471 */
[----:B------:R-:W-:Y:S01]  /*29e0*/  ISETP.GT.AND P1, PT, R4, 0x8, P1 ;  /* 0x000000080400780c */ /* 0x000fe20000f24270 */
[----:B------:R-:W-:-:S04]  /*29f0*/  IMAD.WIDE.U32 R12, R19, R120, R12 ;  /* 0x00000078130c7225 */ /* 0x000fc800078e000c */
[----:B------:R-:W-:Y:S02]  /*2a00*/  IMAD.IADD R3, R117, 0x1, R13 ;  /* 0x0000000175037824 */ /* 0x000fe400078e020d */
[----:B--2---:R-:W-:-:S05]  /*2a10*/  HADD2.F32 R8, -RZ, R18.H0_H0 ;  /* 0x20000012ff087230 */ /* 0x004fca0000004100 */
[----:B------:R-:W-:Y:S01]  /*2a20*/  FMUL R5, R8, R23 ;  /* 0x0000001708057220 */ /* 0x000fe20000400000 */
[----:B------:R-:W-:Y:S02]  /*2a30*/  LEA R8, P2, R2, R10, 0x4 ;  /* 0x0000000a02087211 */ /* 0x000fe400078420ff */
[----:B------:R-:W-:Y:S01]  /*2a40*/  LEA R2, P3, R12, R124, 0x1 ;  /* 0x0000007c0c027211 */ /* 0x000fe200078608ff */
[----:B------:R-:W-:Y:S02]  /*2a50*/  FFMA R5, R90, R22, R5 ;  /* 0x000000165a057223 */ /* 0x000fe40000000005 */
[----:B------:R-:W-:Y:S01]  /*2a60*/  IMAD.X R9, R9, 0x1, R11, P2 ;  /* 0x0000000109097824 */ /* 0x000fe200010e060b */
[----:B------:R-:W-:Y:S02]  /*2a70*/  LEA.HI.X R3, R12, R125, R3, 0x1, P3 ;  /* 0x0000007d0c037211 */ /* 0x000fe400018f0c03 */
[----:B------:R-:W-:-:S05]  /*2a80*/  F2FP.F16.F32.PACK_AB R5, RZ, R5 ;  /* 0x00000005ff05723e */ /* 0x000fca00000000ff */
[----:B------:R1:W-:Y:S01]  /*2a90*/  @P0 STG.E.U16 desc[UR50][R8.64], R5 ;  /* 0x0000000508000986 */ /* 0x0003e2000c101532 */
[----:B------:R-:W-:Y:S05]  /*2aa0*/  @!P1 BRA `(.L_x_37) ;  /* 0x0000000000049947 */ /* 0x000fea0003800000 */
[----:B------:R2:W5:Y:S02]  /*2ab0*/  LDG.E.LTC128B.U16 R18, desc[UR50][R2.64+0x2] ;  /* 0x0000023202127981 */ /* 0x000564000c1e1520 */
.L_x_37:
[----:B------:R-:W-:Y:S05]  /*2ac0*/  BSYNC B1 ;  /* 0x0000000000017941 */ /* 0x000fea0003800000 */
.L_x_36:
[----:B-----5:R-:W-:Y:S01]  /*2ad0*/  HADD2.F32 R12, -RZ, R18.H0_H0 ;  /* 0x20000012ff0c7230 */ /* 0x020fe20000004100 */
[----:B------:R-:W-:Y:S01]  /*2ae0*/  ISETP.GT.AND P0, PT, R0, 0x8, PT ;  /* 0x000000080000780c */ /* 0x000fe20003f04270 */
[----:B------:R-:W-:Y:S03]  /*2af0*/  BSSY B1, `(.L_x_38) ;  /* 0x0000008000017945 */ /* 0x000fe60003800000 */
[----:B------:R-:W-:Y:S01]  /*2b00*/  FMUL R12, R12, R23 ;  /* 0x000000170c0c7220 */ /* 0x000fe20000400000 */
[----:B------:R-:W-:-:S03]  /*2b10*/  ISETP.GT.AND P2, PT, R4, RZ, P0 ;  /* 0x000000ff0400720c */ /* 0x000fc60000744270 */
[----:B------:R-:W-:-:S05]  /*2b20*/  FFMA R12, R91, R22, R12 ;  /* 0x000000165b0c7223 */ /* 0x000fca000000000c */
[----:B------:R-:W-:-:S05]  /*2b30*/  F2FP.F16.F32.PACK_AB R12, RZ, R12 ;  /* 0x0000000cff0c723e */ /* 0x000fca00000000ff */
[----:B------:R3:W-:Y:S01]  /*2b40*/  @P1 STG.E.U16 desc[UR50][R8.64+0x2], R12 ;  /* 0x0000020c08001986 */ /* 0x0007e2000c101532 */
[----:B------:R-:W-:Y:S05]  /*2b50*/  @!P2 BRA `(.L_x_39) ;  /* 0x000000000004a947 */ /* 0x000fea0003800000 */
[----:B------:R4:W5:Y:S02]  /*2b60*/  LDG.E.LTC128B.U16 R18, desc[UR50][R6.64+0x10] ;  /* 0x0000103206127981 */ /* 0x000964000c1e1520 */
.L_x_39:
[----:B------:R-:W-:Y:S05]  /*2b70*/  BSYNC B1 ;  /* 0x0000000000017941 */ /* 0x000fea0003800000 */
.L_x_38:
[----:B---3-5:R-:W-:Y:S01]  /*2b80*/  HADD2.F32 R12, -RZ, R18.H0_H0 ;  /* 0x20000012ff0c7230 */ /* 0x028fe20000004100 */
[----:B------:R-:W-:Y:S01]  /*2b90*/  ISETP.GT.AND P1, PT, R0, 0x9, PT ;  /* 0x000000090000780c */ /* 0x000fe20003f24270 */
[----:B------:R-:W-:Y:S03]  /*2ba0*/  BSSY B1, `(.L_x_40) ;  /* 0x0000008000017945 */ /* 0x000fe60003800000 */
[----:B-1----:R-:W-:Y:S01]  /*2bb0*/  FMUL R5, R12, R23 ;  /* 0x000000170c057220 */ /* 0x002fe20000400000 */
[----:B------:R-:W-:-:S03]  /*2bc0*/  ISETP.GT.AND P3, PT, R4, RZ, P1 ;  /* 0x000000ff0400720c */ /* 0x000fc60000f64270 */
[----:B------:R-:W-:-:S05]  /*2bd0*/  FFMA R5, R92, R22, R5 ;  /* 0x000000165c057223 */ /* 0x000fca0000000005 */
[----:B------:R-:W-:-:S05]  /*2be0*/  F2FP.F16.F32.PACK_AB R5, RZ, R5 ;  /* 0x00000005ff05723e */ /* 0x000fca00000000ff */
[----:B------:R1:W-:Y:S01]  /*2bf0*/  @P2 STG.E.U16 desc[UR50][R10.64+0x10], R5 ;  /* 0x000010050a002986 */ /* 0x0003e2000c101532 */
[----:B------:R-:W-:Y:S05]  /*2c00*/  @!P3 BRA `(.L_x_41) ;  /* 0x000000000004b947 */ /* 0x000fea0003800000 */
[----:B------:R3:W5:Y:S02]  /*2c10*/  LDG.E.LTC128B.U16 R18, desc[UR50][R6.64+0x12] ;  /* 0x0000123206127981 */ /* 0x000764000c1e1520 */
.L_x_41:
[----:B------:R-:W-:Y:S05]  /*2c20*/  BSYNC B1 ;  /* 0x0000000000017941 */ /* 0x000fea0003800000 */
.L_x_40:
[----:B-----5:R-:W-:Y:S01]  /*2c30*/  HADD2.F32 R12, -RZ, R18.H0_H0 ;  /* 0x20000012ff0c7230 */ /* 0x020fe20000004100 */
[----:B------:R-:W-:Y:S01]  /*2c40*/  ISETP.GT.AND P0, PT, R4, 0x8, P0 ;  /* 0x000000080400780c */ /* 0x000fe20000704270 */
[----:B------:R-:W-:Y:S03]  /*2c50*/  BSSY B1, `(.L_x_42) ;  /* 0x0000007000017945 */ /* 0x000fe60003800000 */
[----:B------:R-:W-:-:S04]  /*2c60*/  FMUL R12, R12, R23 ;  /* 0x000000170c0c7220 */ /* 0x000fc80000400000 */
[----:B------:R-:W-:-:S05]  /*2c70*/  FFMA R12, R93, R22, R12 ;  /* 0x000000165d0c7223 */ /* 0x000fca000000000c */
[----:B------:R-:W-:-:S05]  /*2c80*/  F2FP.F16.F32.PACK_AB R12, RZ, R12 ;  /* 0x0000000cff0c723e */ /* 0x000fca00000000ff */
[----:B------:R0:W-:Y:S01]  /*2c90*/  @P3 STG.E.U16 desc[UR50][R10.64+0x12], R12 ;  /* 0x0000120c0a003986 */ /* 0x0001e2000c101532 */
[----:B------:R-:W-:Y:S05]  /*2ca0*/  @!P0 BRA `(.L_x_43) ;  /* 0x0000000000048947 */ /* 0x000fea0003800000 */
[----:B------:R0:W5:Y:S02]  /*2cb0*/  LDG.E.LTC128B.U16 R18, desc[UR50][R2.64+0x10] ;  /* 0x0000103202127981 */ /* 0x000164000c1e1520 */
.L_x_43:
[----:B------:R-:W-:Y:S05]  /*2cc0*/  BSYNC B1 ;  /* 0x0000000000017941 */ /* 0x000fea0003800000 */
.L_x_42:
[----:B0----5:R-:W-:Y:S01]  /*2cd0*/  HADD2.F32 R12, -RZ, R18.H0_H0 ;  /* 0x20000012ff0c7230 */ /* 0x021fe20000004100 */
[----:B------:R-:W-:Y:S01]  /*2ce0*/  ISETP.GT.AND P1, PT, R4, 0x8, P1 ;  /* 0x000000080400780c */ /* 0x000fe20000f24270 */
[----:B------:R-:W-:Y:S03]  /*2cf0*/  BSSY B1, `(.L_x_44) ;  /* 0x0000007000017945 */ /* 0x000fe60003800000 */
[----:B-1----:R-:W-:-:S04]  /*2d00*/  FMUL R5, R12, R23 ;  /* 0x000000170c057220 */ /* 0x002fc80000400000 */
[----:B------:R-:W-:-:S05]  /*2d10*/  FFMA R5, R94, R22, R5 ;  /* 0x000000165e057223 */ /* 0x000fca0000000005 */
[----:B------:R-:W-:-:S05]  /*2d20*/  F2FP.F16.F32.PACK_AB R5, RZ, R5 ;  /* 0x00000005ff05723e */ /* 0x000fca00000000ff */
[----:B------:R0:W-:Y:S01]  /*2d30*/  @P0 STG.E.U16 desc[UR50][R8.64+0x10], R5 ;  /* 0x0000100508000986 */ /* 0x0001e2000c101532 */
[----:B------:R-:W-:Y:S05]  /*2d40*/  @!P1 BRA `(.L_x_45) ;  /* 0x0000000000049947 */ /* 0x000fea0003800000 */
[----:B------:R1:W5:Y:S02]  /*2d50*/  LDG.E.LTC128B.U16 R18, desc[UR50][R2.64+0x12] ;  /* 0x0000123202127981 */ /* 0x000364000c1e1520 */
.L_x_45:
[----:B------:R-:W-:Y:S05]  /*2d60*/  BSYNC B1 ;  /* 0x0000000000017941 */ /* 0x000fea0003800000 */
.L_x_44:
        /* <DEDUP_REMOVED lines=10> */
.L_x_47:
[----:B------:R-:W-:Y:S05]  /*2e10*/  BSYNC B1 ;  /* 0x0000000000017941 */ /* 0x000fea0003800000 */
.L_x_46:
[----:B0----5:R-:W-:Y:S01]  /*2e20*/  HADD2.F32 R12, -RZ, R18.H0_H0 ;  /* 0x20000012ff0c7230 */ /* 0x021fe20000004100 */
        /* <DEDUP_REMOVED lines=9> */
.L_x_49:
[----:B------:R-:W-:Y:S05]  /*2ec0*/  BSYNC B1 ;  /* 0x0000000000017941 */ /* 0x000fea0003800000 */
.L_x_48:
        /* <DEDUP_REMOVED lines=9> */
.L_x_51:
[----:B------:R-:W-:Y:S05]  /*2f60*/  BSYNC B1 ;  /* 0x0000000000017941 */ /* 0x000fea0003800000 */
.L_x_50:
[----:B0----5:R-:W-:Y:S01]  /*2f70*/  HADD2.F32 R12, -RZ, R18.H0_H0 ;  /* 0x20000012ff0c7230 */ /* 0x021fe20000004100 */
        /* <DEDUP_REMOVED lines=8> */
.L_x_53:
[----:B------:R-:W-:Y:S05]  /*3000*/  BSYNC B1 ;  /* 0x0000000000017941 */ /* 0x000fea0003800000 */
.L_x_52:
        /* <DEDUP_REMOVED lines=10> */
.L_x_55:
[----:B------:R-:W-:Y:S05]  /*30b0*/  BSYNC B1 ;  /* 0x0000000000017941 */ /* 0x000fea0003800000 */
.L_x_54:
        /* <DEDUP_REMOVED lines=10> */
.L_x_57:
[----:B------:R-:W-:Y:S05]  /*3160*/  BSYNC B1 ;  /* 0x0000000000017941 */ /* 0x000fea0003800000 */
.L_x_56:
        /* <DEDUP_REMOVED lines=9> */
.L_x_59:
[----:B------:R-:W-:Y:S05]  /*3200*/  BSYNC B1 ;  /* 0x0000000000017941 */ /* 0x000fea0003800000 */
.L_x_58:
        /* <DEDUP_REMOVED lines=9> */
.L_x_61:
[----:B------:R-:W-:Y:S05]  /*32a0*/  BSYNC B1 ;  /* 0x0000000000017941 */ /* 0x000fea0003800000 */
.L_x_60:
        /* <DEDUP_REMOVED lines=10> */
.L_x_63:
[----:B------:R-:W-:Y:S05]  /*3350*/  BSYNC B1 ;  /* 0x0000000000017941 */ /* 0x000fea0003800000 */
.L_x_62:
        /* <DEDUP_REMOVED lines=10> */
.L_x_65:
[----:B------:R-:W-:Y:S05]  /*3400*/  BSYNC B1 ;  /* 0x0000000000017941 */ /* 0x000fea0003800000 */
.L_x_64:
        /* <DEDUP_REMOVED lines=9> */
.L_x_67:
[----:B------:R-:W-:Y:S05]  /*34a0*/  BSYNC B1 ;  /* 0x0000000000017941 */ /* 0x000fea0003800000 */
.L_x_66:
        /* <DEDUP_REMOVED lines=9> */
.L_x_69:
[----:B------:R-:W-:Y:S05]  /*3540*/  BSYNC B1 ;  /* 0x0000000000017941 */ /* 0x000fea0003800000 */
.L_x_68:
        /* <DEDUP_REMOVED lines=10> */
.L_x_71:
[----:B------:R-:W-:Y:S05]  /*35f0*/  BSYNC B1 ;  /* 0x0000000000017941 */ /* 0x000fea0003800000 */
.L_x_70:
        /* <DEDUP_REMOVED lines=10> */
.L_x_73:
[----:B------:R-:W-:Y:S05]  /*36a0*/  BSYNC B1 ;  /* 0x0000000000017941 */ /* 0x000fea0003800000 */
.L_x_72:
        /* <DEDUP_REMOVED lines=9> */
.L_x_75:
[----:B------:R-:W-:Y:S05]  /*3740*/  BSYNC B1 ;  /* 0x0000000000017941 */ /* 0x000fea0003800000 */
.L_x_74:
        /* <DEDUP_REMOVED lines=9> */
.L_x_77:
[----:B------:R-:W-:Y:S05]  /*37e0*/  BSYNC B1 ;  /* 0x0000000000017941 */ /* 0x000fea0003800000 */
.L_x_76:
        /* <DEDUP_REMOVED lines=10> */
.L_x_79:
[----:B------:R-:W-:Y:S05]  /*3890*/  BSYNC B1 ;  /* 0x0000000000017941 */ /* 0x000fea0003800000 */
.L_x_78:
        /* <DEDUP_REMOVED lines=10> */
.L_x_81:
[----:B------:R-:W-:Y:S05]  /*3940*/  BSYNC B1 ;  /* 0x0000000000017941 */ /* 0x000fea0003800000 */
.L_x_80:
        /* <DEDUP_REMOVED lines=9> */
.L_x_83:
[----:B------:R-:W-:Y:S05]  /*39e0*/  BSYNC B1 ;  /* 0x0000000000017941 */ /* 0x000fea0003800000 */
.L_x_82:
        /* <DEDUP_REMOVED lines=9> */
.L_x_85:
[----:B------:R-:W-:Y:S05]  /*3a80*/  BSYNC B1 ;  /* 0x0000000000017941 */ /* 0x000fea0003800000 */
.L_x_84:
        /* <DEDUP_REMOVED lines=10> */
.L_x_87:
[----:B------:R-:W-:Y:S05]  /*3b30*/  BSYNC B1 ;  /* 0x0000000000017941 */ /* 0x000fea0003800000 */
.L_x_86:
        /* <DEDUP_REMOVED lines=10> */
.L_x_89:
[----:B------:R-:W-:Y:S05]  /*3be0*/  BSYNC B1 ;  /* 0x0000000000017941 */ /* 0x000fea0003800000 */
.L_x_88:
        /* <DEDUP_REMOVED lines=9> */
.L_x_91:
[----:B------:R-:W-:Y:S05]  /*3c80*/  BSYNC B1 ;  /* 0x0000000000017941 */ /* 0x000fea0003800000 */
.L_x_90:
        /* <DEDUP_REMOVED lines=9> */
.L_x_93:
[----:B------:R-:W-:Y:S05]  /*3d20*/  BSYNC B1 ;  /* 0x0000000000017941 */ /* 0x000fea0003800000 */
.L_x_92:
        /* <DEDUP_REMOVED lines=10> */
.L_x_95:
[----:B------:R-:W-:Y:S05]  /*3dd0*/  BSYNC B1 ;  /* 0x0000000000017941 */ /* 0x000fea0003800000 */
.L_x_94:
        /* <DEDUP_REMOVED lines=10> */
.L_x_97:
[----:B------:R-:W-:Y:S05]  /*3e80*/  BSYNC B1 ;  /* 0x0000000000017941 */ /* 0x000fea0003800000 */
.L_x_96:
        /* <DEDUP_REMOVED lines=9> */
.L_x_99:
[----:B------:R-:W-:Y:S05]  /*3f20*/  BSYNC B1 ;  /* 0x0000000000017941 */ /* 0x000fea0003800000 */
.L_x_98:
        /* <DEDUP_REMOVED lines=9> */
.L_x_101:
[----:B------:R-:W-:Y:S05]  /*3fc0*/  BSYNC B1 ;  /* 0x0000000000017941 */ /* 0x000fea0003800000 */
.L_x_100:
        /* <DEDUP_REMOVED lines=10> */
.L_x_103:
[----:B------:R-:W-:Y:S05]  /*4070*/  BSYNC B1 ;  /* 0x0000000000017941 */ /* 0x000fea0003800000 */
.L_x_102:
        /* <DEDUP_REMOVED lines=10> */
.L_x_105:
[----:B------:R-:W-:Y:S05]  /*4120*/  BSYNC B1 ;  /* 0x0000000000017941 */ /* 0x000fea0003800000 */
.L_x_104:
        /* <DEDUP_REMOVED lines=9> */
.L_x_107:
[----:B------:R-:W-:Y:S05]  /*41c0*/  BSYNC B1 ;  /* 0x0000000000017941 */ /* 0x000fea0003800000 */
.L_x_106:
        /* <DEDUP_REMOVED lines=9> */
.L_x_109:
[----:B------:R-:W-:Y:S05]  /*4260*/  BSYNC B1 ;  /* 0x0000000000017941 */ /* 0x000fea0003800000 */
.L_x_108:
        /* <DEDUP_REMOVED lines=10> */
.L_x_111:
[----:B------:R-:W-:Y:S05]  /*4310*/  BSYNC B1 ;  /* 0x0000000000017941 */ /* 0x000fea0003800000 */
.L_x_110:
        /* <DEDUP_REMOVED lines=10> */
.L_x_113:
[----:B------:R-:W-:Y:S05]  /*43c0*/  BSYNC B1 ;  /* 0x0000000000017941 */ /* 0x000fea0003800000 */
.L_x_112:
        /* <DEDUP_REMOVED lines=9> */
.L_x_115:
[----:B------:R-:W-:Y:S05]  /*4460*/  BSYNC B1 ;  /* 0x0000000000017941 */ /* 0x000fea0003800000 */
.L_x_114:
        /* <DEDUP_REMOVED lines=9> */
.L_x_117:
[----:B------:R-:W-:Y:S05]  /*4500*/  BSYNC B1 ;  /* 0x0000000000017941 */ /* 0x000fea0003800000 */
.L_x_116:
        /* <DEDUP_REMOVED lines=10> */
.L_x_119:
[----:B------:R-:W-:Y:S05]  /*45b0*/  BSYNC B1 ;  /* 0x0000000000017941 */ /* 0x000fea0003800000 */
.L_x_118:
        /* <DEDUP_REMOVED lines=10> */
.L_x_121:
[----:B------:R-:W-:Y:S05]  /*4660*/  BSYNC B1 ;  /* 0x0000000000017941 */ /* 0x000fea0003800000 */
.L_x_120:
        /* <DEDUP_REMOVED lines=9> */
.L_x_123:
[----:B------:R-:W-:Y:S05]  /*4700*/  BSYNC B1 ;  /* 0x0000000000017941 */ /* 0x000fea0003800000 */
.L_x_122:
        /* <DEDUP_REMOVED lines=9> */
.L_x_125:
[----:B------:R-:W-:Y:S05]  /*47a0*/  BSYNC B1 ;  /* 0x0000000000017941 */ /* 0x000fea0003800000 */
.L_x_124:
        /* <DEDUP_REMOVED lines=10> */
.L_x_127:
[----:B------:R-:W-:Y:S05]  /*4850*/  BSYNC B1 ;  /* 0x0000000000017941 */ /* 0x000fea0003800000 */
.L_x_126:
        /* <DEDUP_REMOVED lines=10> */
.L_x_129:
[----:B------:R-:W-:Y:S05]  /*4900*/  BSYNC B1 ;  /* 0x0000000000017941 */ /* 0x000fea0003800000 */
.L_x_128:
        /* <DEDUP_REMOVED lines=9> */
.L_x_131:
[----:B------:R-:W-:Y:S05]  /*49a0*/  BSYNC B1 ;  /* 0x0000000000017941 */ /* 0x000fea0003800000 */
.L_x_130:
        /* <DEDUP_REMOVED lines=9> */
.L_x_133:
[----:B------:R-:W-:Y:S05]  /*4a40*/  BSYNC B1 ;  /* 0x0000000000017941 */ /* 0x000fea0003800000 */
.L_x_132:
        /* <DEDUP_REMOVED lines=10> */
.L_x_135:
[----:B------:R-:W-:Y:S05]  /*4af0*/  BSYNC B1 ;  /* 0x0000000000017941 */ /* 0x000fea0003800000 */
.L_x_134:
        /* <DEDUP_REMOVED lines=10> */
.L_x_137:
[----:B------:R-:W-:Y:S05]  /*4ba0*/  BSYNC B1 ;  /* 0x0000000000017941 */ /* 0x000fea0003800000 */
.L_x_136:
        /* <DEDUP_REMOVED lines=9> */
.L_x_139:
[----:B------:R-:W-:Y:S05]  /*4c40*/  BSYNC B1 ;  /* 0x0000000000017941 */ /* 0x000fea0003800000 */
.L_x_138:
        /* <DEDUP_REMOVED lines=9> */
.L_x_141:
[----:B------:R-:W-:Y:S05]  /*4ce0*/  BSYNC B1 ;  /* 0x0000000000017941 */ /* 0x000fea0003800000 */
.L_x_140:
        /* <DEDUP_REMOVED lines=10> */
.L_x_143:
[----:B------:R-:W-:Y:S05]  /*4d90*/  BSYNC B1 ;  /* 0x0000000000017941 */ /* 0x000fea0003800000 */
.L_x_142:
        /* <DEDUP_REMOVED lines=10> */
.L_x_145:
[----:B------:R-:W-:Y:S05]  /*4e40*/  BSYNC B1 ;  /* 0x0000000000017941 */ /* 0x000fea0003800000 */
.L_x_144:
        /* <DEDUP_REMOVED lines=9> */
.L_x_147:
[----:B------:R-:W-:Y:S05]  /*4ee0*/  BSYNC B1 ;  /* 0x0000000000017941 */ /* 0x000fea0003800000 */
.L_x_146:
        /* <DEDUP_REMOVED lines=9> */
.L_x_149:
[----:B------:R-:W-:Y:S05]  /*4f80*/  BSYNC B1 ;  /* 0x0000000000017941 */ /* 0x000fea0003800000 */
.L_x_148:
        /* <DEDUP_REMOVED lines=10> */
.L_x_151:
[----:B------:R-:W-:Y:S05]  /*5030*/  BSYNC B1 ;  /* 0x0000000000017941 */ /* 0x000fea0003800000 */
.L_x_150:
        /* <DEDUP_REMOVED lines=10> */
.L_x_153:
[----:B------:R-:W-:Y:S05]  /*50e0*/  BSYNC B1 ;  /* 0x0000000000017941 */ /* 0x000fea0003800000 */
.L_x_152:
        /* <DEDUP_REMOVED lines=9> */
.L_x_155:
[----:B------:R-:W-:Y:S05]  /*5180*/  BSYNC B1 ;  /* 0x0000000000017941 */ /* 0x000fea0003800000 */
.L_x_154:
        /* <DEDUP_REMOVED lines=9> */
.L_x_157:
[----:B------:R-:W-:Y:S05]  /*5220*/  BSYNC B1 ;  /* 0x0000000000017941 */ /* 0x000fea0003800000 */
.L_x_156:
        /* <DEDUP_REMOVED lines=10> */
.L_x_159:
[----:B------:R-:W-:Y:S05]  /*52d0*/  BSYNC B1 ;  /* 0x0000000000017941 */ /* 0x000fea0003800000 */
.L_x_158:
        /* <DEDUP_REMOVED lines=10> */
.L_x_161:
[----:B------:R-:W-:Y:S05]  /*5380*/  BSYNC B1 ;  /* 0x0000000000017941 */ /* 0x000fea0003800000 */
.L_x_160:
        /* <DEDUP_REMOVED lines=9> */
.L_x_163:
[----:B------:R-:W-:Y:S05]  /*5420*/  BSYNC B1 ;  /* 0x0000000000017941 */ /* 0x000fea0003800000 */
.L_x_162:
        /* <DEDUP_REMOVED lines=9> */
.L_x_165:
[----:B------:R-:W-:Y:S05]  /*54c0*/  BSYNC B1 ;  /* 0x0000000000017941 */ /* 0x000fea0003800000 */
.L_x_164:
        /* <DEDUP_REMOVED lines=10> */
.L_x_167:
[----:B------:R-:W-:Y:S05]  /*5570*/  BSYNC B1 ;  /* 0x0000000000017941 */ /* 0x000fea0003800000 */
.L_x_166:
        /* <DEDUP_REMOVED lines=10> */
.L_x_169:
[----:B------:R-:W-:Y:S05]  /*5620*/  BSYNC B1 ;  /* 0x0000000000017941 */ /* 0x000fea0003800000 */
.L_x_168:
        /* <DEDUP_REMOVED lines=9> */
.L_x_171:
[----:B------:R-:W-:Y:S05]  /*56c0*/  BSYNC B1 ;  /* 0x0000000000017941 */ /* 0x000fea0003800000 */
.L_x_170:
        /* <DEDUP_REMOVED lines=9> */
.L_x_173:
[----:B------:R-:W-:Y:S05]  /*5760*/  BSYNC B1 ;  /* 0x0000000000017941 */ /* 0x000fea0003800000 */
.L_x_172:
        /* <DEDUP_REMOVED lines=10> */
.L_x_175:
[----:B------:R-:W-:Y:S05]  /*5810*/  BSYNC B1 ;  /* 0x0000000000017941 */ /* 0x000fea0003800000 */
.L_x_174:
        /* <DEDUP_REMOVED lines=10> */
.L_x_177:
[----:B------:R-:W-:Y:S05]  /*58c0*/  BSYNC B1 ;  /* 0x0000000000017941 */ /* 0x000fea0003800000 */
.L_x_176:
        /* <DEDUP_REMOVED lines=9> */
.L_x_179:
[----:B------:R-:W-:Y:S05]  /*5960*/  BSYNC B1 ;  /* 0x0000000000017941 */ /* 0x000fea0003800000 */
.L_x_178:
        /* <DEDUP_REMOVED lines=9> */
.L_x_181:
[----:B------:R-:W-:Y:S05]  /*5a00*/  BSYNC B1 ;  /* 0x0000000000017941 */ /* 0x000fea0003800000 */
.L_x_180:
        /* <DEDUP_REMOVED lines=10> */
.L_x_183:
[----:B------:R-:W-:Y:S05]  /*5ab0*/  BSYNC B1 ;  /* 0x0000000000017941 */ /* 0x000fea0003800000 */
.L_x_182:
        /* <DEDUP_REMOVED lines=10> */
.L_x_185:
[----:B------:R-:W-:Y:S05]  /*5b60*/  BSYNC B1 ;  /* 0x0000000000017941 */ /* 0x000fea0003800000 */
.L_x_184:
        /* <DEDUP_REMOVED lines=9> */
.L_x_187:
[----:B------:R-:W-:Y:S05]  /*5c00*/  BSYNC B1 ;  /* 0x0000000000017941 */ /* 0x000fea0003800000 */
.L_x_186:
[----:B0----5:R-:W-:Y:S01]  /*5c10*/  HADD2.F32 R0, -RZ, R18.H0_H0 ;  /* 0x20000012ff007230 */ /* 0x021fe20000004100 */
[----:B------:R-:W-:Y:S01]  /*5c20*/  ISETP.GT.AND P1, PT, R4, 0x8, P1 ;  /* 0x000000080400780c */ /* 0x000fe20000f24270 */
[----:B---34-:R-:W-:Y:S01]  /*5c30*/  @P0 IMAD.MOV.U32 R6, RZ, RZ, R8 ;  /* 0x000000ffff060224 */ /* 0x018fe200078e0008 */
[----:B------:R-:W-:Y:S01]  /*5c40*/  BSSY B1, `(.L_x_188) ;  /* 0x0000008000017945 */ /* 0x000fe20003800000 */
[----:B------:R-:W-:Y:S02]  /*5c50*/  @P0 IMAD.MOV.U32 R7, RZ, RZ, R9 ;  /* 0x000000ffff070224 */ /* 0x000fe400078e0009 */
[----:B------:R-:W-:-:S04]  /*5c60*/  FMUL R5, R0, R23 ;  /* 0x0000001700057220 */ /* 0x000fc80000400000 */
[----:B------:R-:W-:-:S05]  /*5c70*/  FFMA R5, R38, R22, R5 ;  /* 0x0000001626057223 */ /* 0x000fca0000000005 */
[----:B------:R-:W-:-:S05]  /*5c80*/  F2FP.F16.F32.PACK_AB R5, RZ, R5 ;  /* 0x00000005ff05723e */ /* 0x000fca00000000ff */
[----:B------:R0:W-:Y:S01]  /*5c90*/  @P0 STG.E.U16 desc[UR50][R6.64+0x130], R5 ;  /* 0x0001300506000986 */ /* 0x0001e2000c101532 */
[----:B------:R-:W-:Y:S05]  /*5ca0*/  @!P1 BRA `(.L_x_189) ;  /* 0x0000000000049947 */ /* 0x000fea0003800000 */
[----:B------:R3:W5:Y:S02]  /*5cb0*/  LDG.E.LTC128B.U16 R18, desc[UR50][R2.64+0x132] ;  /* 0x0001323202127981 */ /* 0x000764000c1e1520 */
.L_x_189:
[----:B------:R-:W-:Y:S05]  /*5cc0*/  BSYNC B1 ;  /* 0x0000000000017941 */ /* 0x000fea0003800000 */
.L_x_188:
[----:B------:R-:W-:Y:S05]  /*5cd0*/  @!P1 BRA `(.L_x_190) ;  /* 0x0000001400e09947 */ /* 0x000fea0003800000 */
[----:B-----5:R-:W-:-:S05]  /*5ce0*/  HADD2.F32 R18, -RZ, R18.H0_H0 ;  /* 0x20000012ff127230 */ /* 0x020fca0000004100 */
[----:B------:R-:W-:-:S04]  /*5cf0*/  FMUL R18, R18, R23 ;  /* 0x0000001712127220 */ /* 0x000fc80000400000 */
[----:B------:R-:W-:-:S05]  /*5d00*/  FFMA R18, R39, R22, R18 ;  /* 0x0000001627127223 */ /* 0x000fca0000000012 */
[----:B------:R-:W-:-:S05]  /*5d10*/  F2FP.F16.F32.PACK_AB R18, RZ, R18 ;  /* 0x00000012ff12723e */ /* 0x000fca00000000ff */
[----:B------:R4:W-:Y:S01]  /*5d20*/  STG.E.U16 desc[UR50][R8.64+0x132], R18 ;  /* 0x0001321208007986 */ /* 0x0009e2000c101532 */
[----:B------:R-:W-:Y:S05]  /*5d30*/  BRA `(.L_x_190) ;  /* 0x0000001400c87947 */ /* 0x000fea0003800000 */
.L_x_33:
[----:B------:R-:W-:Y:S01]  /*5d40*/  ULDC.64 UR4, c[0x0][0x5c0] ;  /* 0x0001700000047ab9 */ /* 0x000fe20000000a00 */
[----:B------:R-:W-:Y:S01]  /*5d50*/  ISETP.GT.AND P3, PT, R0, 0x1, PT ;  /* 0x000000010000780c */ /* 0x000fe20003f64270 */
[-C--:B------:R-:W-:Y:S01]  /*5d60*/  FMUL R88, R88, R22.reuse ;  /* 0x0000001658587220 */ /* 0x080fe20000400000 */
[----:B------:R-:W-:Y:S01]  /*5d70*/  LEA R6, P1, R8, UR4, 0x1 ;  /* 0x0000000408067c11 */ /* 0x000fe2000f8208ff */
[-C--:B------:R-:W-:Y:S01]  /*5d80*/  FMUL R89, R89, R22.reuse ;  /* 0x0000001659597220 */ /* 0x080fe20000400000 */
[----:B------:R-:W-:Y:S01]  /*5d90*/  SHF.L.U64.HI R3, R2, 0x4, R3 ;  /* 0x0000000402037819 */ /* 0x000fe20000010203 */
[-C--:B------:R-:W-:Y:S01]  /*5da0*/  FMUL R90, R90, R22.reuse ;  /* 0x000000165a5a7220 */ /* 0x080fe20000400000 */
[----:B------:R-:W-:Y:S01]  /*5db0*/  LEA.HI.X R7, R8, UR5, R127, 0x1, P1 ;  /* 0x0000000508077c11 */ /* 0x000fe200088f0c7f */
[-C--:B------:R-:W-:Y:S01]  /*5dc0*/  FMUL R91, R91, R22.reuse ;  /* 0x000000165b5b7220 */ /* 0x080fe20000400000 */
[----:B------:R-:W-:Y:S01]  /*5dd0*/  ISETP.GT.AND P1, PT, R4, RZ, P3 ;  /* 0x000000ff0400720c */ /* 0x000fe20001f24270 */
[----:B------:R-:W-:Y:S01]  /*5de0*/  FMUL R92, R92, R22 ;  /* 0x000000165c5c7220 */ /* 0x000fe20000400000 */
[----:B------:R-:W-:Y:S01]  /*5df0*/  F2FP.F16.F32.PACK_AB R88, RZ, R88 ;  /* 0x00000058ff58723e */ /* 0x000fe200000000ff */
[-C--:B------:R-:W-:Y:S01]  /*5e00*/  FMUL R93, R93, R22.reuse ;  /* 0x000000165d5d7220 */ /* 0x080fe20000400000 */
[----:B------:R-:W-:Y:S01]  /*5e10*/  F2FP.F16.F32.PACK_AB R89, RZ, R89 ;  /* 0x00000059ff59723e */ /* 0x000fe200000000ff */
[----:B------:R-:W-:Y:S01]  /*5e20*/  FMUL R94, R94, R22 ;  /* 0x000000165e5e7220 */ /* 0x000fe20000400000 */
[----:B------:R-:W-:Y:S01]  /*5e30*/  LEA R2, P5, R2, R6, 0x4 ;  /* 0x0000000602027211 */ /* 0x000fe200078a20ff */
[----:B------:R-:W-:Y:S01]  /*5e40*/  @P2 STG.E.U16 desc[UR50][R6.64], R88 ;  /* 0x0000005806002986 */ /* 0x000fe2000c101532 */
[----:B------:R-:W-:Y:S01]  /*5e50*/  ISETP.GT.AND P2, PT, R0, 0x8, PT ;  /* 0x000000080000780c */ /* 0x000fe20003f44270 */
[-C--:B------:R-:W-:Y:S01]  /*5e60*/  FMUL R95, R95, R22.reuse ;  /* 0x000000165f5f7220 */ /* 0x080fe20000400000 */
[C---:B------:R-:W-:Y:S01]  /*5e70*/  ISETP.GT.AND P3, PT, R4.reuse, 0x8, P3 ;  /* 0x000000080400780c */ /* 0x040fe20001f64270 */
[----:B------:R-:W-:Y:S01]  /*5e80*/  IMAD.X R3, R3, 0x1, R7, P5 ;  /* 0x0000000103037824 */ /* 0x000fe200028e0607 */
[C---:B------:R-:W-:Y:S01]  /*5e90*/  ISETP.GT.AND P4, PT, R4.reuse, RZ, P2 ;  /* 0x000000ff0400720c */ /* 0x040fe20001784270 */
[----:B------:R-:W-:Y:S01]  /*5ea0*/  @P1 STG.E.U16 desc[UR50][R6.64+0x2], R89 ;  /* 0x0000025906001986 */ /* 0x000fe2000c101532 */
[----:B------:R-:W-:Y:S01]  /*5eb0*/  ISETP.GT.AND P1, PT, R4, 0x8, P0 ;  /* 0x000000080400780c */ /* 0x000fe20000724270 */
[-C--:B------:R-:W-:Y:S01]  /*5ec0*/  FMUL R96, R96, R22.reuse ;  /* 0x0000001660607220 */ /* 0x080fe20000400000 */
[----:B------:R-:W-:Y:S01]  /*5ed0*/  ISETP.GT.AND P0, PT, R0, 0x9, PT ;  /* 0x000000090000780c */ /* 0x000fe20003f04270 */
[----:B------:R-:W-:Y:S01]  /*5ee0*/  FMUL R97, R97, R22 ;  /* 0x0000001661617220 */ /* 0x000fe20000400000 */
[----:B------:R-:W-:Y:S01]  /*5ef0*/  F2FP.F16.F32.PACK_AB R90, RZ, R90 ;  /* 0x0000005aff5a723e */ /* 0x000fe200000000ff */
[-C--:B------:R-:W-:Y:S01]  /*5f00*/  FMUL R98, R98, R22.reuse ;  /* 0x0000001662627220 */ /* 0x080fe20000400000 */
[----:B------:R-:W-:Y:S01]  /*5f10*/  ISETP.GT.AND P5, PT, R4, RZ, P0 ;  /* 0x000000ff0400720c */ /* 0x000fe200007a4270 */
[-C--:B------:R-:W-:Y:S01]  /*5f20*/  FMUL R99, R99, R22.reuse ;  /* 0x0000001663637220 */ /* 0x080fe20000400000 */
[----:B------:R-:W-:Y:S01]  /*5f30*/  F2FP.F16.F32.PACK_AB R91, RZ, R91 ;  /* 0x0000005bff5b723e */ /* 0x000fe200000000ff */
[----:B------:R-:W-:Y:S01]  /*5f40*/  FMUL R100, R100, R22 ;  /* 0x0000001664647220 */ /* 0x000fe20000400000 */
[----:B------:R-:W-:Y:S01]  /*5f50*/  F2FP.F16.F32.PACK_AB R92, RZ, R92 ;  /* 0x0000005cff5c723e */ /* 0x000fe200000000ff */
[-C--:B------:R-:W-:Y:S01]  /*5f60*/  FMUL R101, R101, R22.reuse ;  /* 0x0000001665657220 */ /* 0x080fe20000400000 */
[----:B------:R-:W-:Y:S01]  /*5f70*/  F2FP.F16.F32.PACK_AB R93, RZ, R93 ;  /* 0x0000005dff5d723e */ /* 0x000fe200000000ff */
[----:B------:R-:W-:Y:S01]  /*5f80*/  @P1 STG.E.U16 desc[UR50][R2.64], R90 ;  /* 0x0000005a02001986 */ /* 0x000fe2000c101532 */
[----:B------:R-:W-:Y:S01]  /*5f90*/  ISETP.GT.AND P1, PT, R4, 0x8, P2 ;  /* 0x000000080400780c */ /* 0x000fe20001724270 */
[-C--:B------:R-:W-:Y:S01]  /*5fa0*/  FMUL R102, R102, R22.reuse ;  /* 0x0000001666667220 */ /* 0x080fe20000400000 */
[----:B------:R-:W-:Y:S01]  /*5fb0*/  ISETP.GT.AND P2, PT, R4, 0x8, P0 ;  /* 0x000000080400780c */ /* 0x000fe20000744270 */
[----:B------:R-:W-:Y:S01]  /*5fc0*/  @P3 STG.E.U16 desc[UR50][R2.64+0x2], R91 ;  /* 0x0000025b02003986 */ /* 0x000fe2000c101532 */
[C---:B------:R-:W-:Y:S01]  /*5fd0*/  ISETP.GT.AND P3, PT, R0.reuse, 0x10, PT ;  /* 0x000000100000780c */ /* 0x040fe20003f64270 */
[-C--:B------:R-:W-:Y:S01]  /*5fe0*/  FMUL R103, R103, R22.reuse ;  /* 0x0000001667677220 */ /* 0x080fe20000400000 */
[----:B------:R-:W-:Y:S01]  /*5ff0*/  ISETP.GT.AND P0, PT, R0, 0x11, PT ;  /* 0x000000110000780c */ /* 0x000fe20003f04270 */
[----:B------:R-:W-:Y:S01]  /*6000*/  @P4 STG.E.U16 desc[UR50][R6.64+0x10], R92 ;  /* 0x0000105c06004986 */ /* 0x000fe2000c101532 */
[----:B------:R-:W-:Y:S01]  /*6010*/  ISETP.GT.AND P4, PT, R4, RZ, P3 ;  /* 0x000000ff0400720c */ /* 0x000fe20001f84270 */
[----:B------:R-:W-:Y:S01]  /*6020*/  FMUL R72, R72, R22 ;  /* 0x0000001648487220 */ /* 0x000fe20000400000 */
[----:B------:R-:W-:Y:S01]  /*6030*/  F2FP.F16.F32.PACK_AB R94, RZ, R94 ;  /* 0x0000005eff5e723e */ /* 0x000fe200000000ff */
[----:B------:R-:W-:Y:S01]  /*6040*/  @P5 STG.E.U16 desc[UR50][R6.64+0x12], R93 ;  /* 0x0000125d06005986 */ /* 0x000fe2000c101532 */
[----:B------:R-:W-:Y:S01]  /*6050*/  ISETP.GT.AND P5, PT, R4, RZ, P0 ;  /* 0x000000ff0400720c */ /* 0x000fe200007a4270 */
[----:B------:R-:W-:Y:S01]  /*6060*/  FMUL R73, R73, R22 ;  /* 0x0000001649497220 */ /* 0x000fe20000400000 */
[----:B------:R-:W-:Y:S01]  /*6070*/  F2FP.F16.F32.PACK_AB R95, RZ, R95 ;  /* 0x0000005fff5f723e */ /* 0x000fe200000000ff */
[----:B------:R-:W-:Y:S01]  /*6080*/  @P1 STG.E.U16 desc[UR50][R2.64+0x10], R94 ;  /* 0x0000105e02001986 */ /* 0x000fe2000c101532 */
[----:B------:R-:W-:Y:S01]  /*6090*/  F2FP.F16.F32.PACK_AB R96, RZ, R96 ;  /* 0x00000060ff60723e */ /* 0x000fe200000000ff */
[-C--:B------:R-:W-:Y:S01]  /*60a0*/  FMUL R74, R74, R22.reuse ;  /* 0x000000164a4a7220 */ /* 0x080fe20000400000 */
[----:B------:R-:W-:Y:S01]  /*60b0*/  ISETP.GT.AND P1, PT, R4, 0x8, P3 ;  /* 0x000000080400780c */ /* 0x000fe20001f24270 */
[----:B------:R-:W-:Y:S01]  /*60c0*/  @P2 STG.E.U16 desc[UR50][R2.64+0x12], R95 ;  /* 0x0000125f02002986 */ /* 0x000fe2000c101532 */
[----:B------:R-:W-:Y:S01]  /*60d0*/  F2FP.F16.F32.PACK_AB R97, RZ, R97 ;  /* 0x00000061ff61723e */ /* 0x000fe200000000ff */
[-C--:B------:R-:W-:Y:S01]  /*60e0*/  FMUL R75, R75, R22.reuse ;  /* 0x000000164b4b7220 */ /* 0x080fe20000400000 */
[----:B------:R-:W-:Y:S01]  /*60f0*/  ISETP.GT.AND P3, PT, R0, 0x18, PT ;  /* 0x000000180000780c */ /* 0x000fe20003f64270 */
[----:B------:R-:W-:Y:S01]  /*6100*/  @P4 STG.E.U16 desc[UR50][R6.64+0x20], R96 ;  /* 0x0000206006004986 */ /* 0x000fe2000c101532 */
[----:B------:R-:W-:Y:S01]  /*6110*/  ISETP.GT.AND P2, PT, R4, 0x8, P0 ;  /* 0x000000080400780c */ /* 0x000fe20000744270 */
[-C--:B------:R-:W-:Y:S01]  /*6120*/  FMUL R76, R76, R22.reuse ;  /* 0x000000164c4c7220 */ /* 0x080fe20000400000 */
[----:B------:R-:W-:Y:S01]  /*6130*/  ISETP.GT.AND P0, PT, R0, 0x19, PT ;  /* 0x000000190000780c */ /* 0x000fe20003f04270 */
[----:B------:R-:W-:Y:S01]  /*6140*/  @P5 STG.E.U16 desc[UR50][R6.64+0x22], R97 ;  /* 0x0000226106005986 */ /* 0x000fe2000c101532 */
[C---:B------:R-:W-:Y:S01]  /*6150*/  ISETP.GT.AND P4, PT, R4.reuse, RZ, P3 ;  /* 0x000000ff0400720c */ /* 0x040fe20001f84270 */
[-C--:B------:R-:W-:Y:S01]  /*6160*/  FMUL R77, R77, R22.reuse ;  /* 0x000000164d4d7220 */ /* 0x080fe20000400000 */
[----:B------:R-:W-:Y:S01]  /*6170*/  ISETP.GT.AND P5, PT, R4, RZ, P0 ;  /* 0x000000ff0400720c */ /* 0x000fe200007a4270 */
[----:B------:R-:W-:Y:S01]  /*6180*/  FMUL R78, R78, R22 ;  /* 0x000000164e4e7220 */ /* 0x000fe20000400000 */
[----:B------:R-:W-:Y:S01]  /*6190*/  F2FP.F16.F32.PACK_AB R98, RZ, R98 ;  /* 0x00000062ff62723e */ /* 0x000fe200000000ff */
[-C--:B------:R-:W-:Y:S01]  /*61a0*/  FMUL R79, R79, R22.reuse ;  /* 0x000000164f4f7220 */ /* 0x080fe20000400000 */
[----:B------:R-:W-:Y:S01]  /*61b0*/  F2FP.F16.F32.PACK_AB R99, RZ, R99 ;  /* 0x00000063ff63723e */ /* 0x000fe200000000ff */
[----:B------:R-:W-:Y:S01]  /*61c0*/  FMUL R80, R80, R22 ;  /* 0x0000001650507220 */ /* 0x000fe20000400000 */
[----:B------:R-:W-:Y:S01]  /*61d0*/  F2FP.F16.F32.PACK_AB R100, RZ, R100 ;  /* 0x00000064ff64723e */ /* 0x000fe200000000ff */
[----:B------:R-:W-:Y:S01]  /*61e0*/  @P1 STG.E.U16 desc[UR50][R2.64+0x20], R98 ;  /* 0x0000206202001986 */ /* 0x000fe2000c101532 */
[----:B------:R-:W-:Y:S01]  /*61f0*/  ISETP.GT.AND P1, PT, R4, 0x8, P3 ;  /* 0x000000080400780c */ /* 0x000fe20001f24270 */
[-C--:B------:R-:W-:Y:S01]  /*6200*/  FMUL R81, R81, R22.reuse ;  /* 0x0000001651517220 */ /* 0x080fe20000400000 */
[----:B------:R-:W-:Y:S01]  /*6210*/  F2FP.F16.F32.PACK_AB R101, RZ, R101 ;  /* 0x00000065ff65723e */ /* 0x000fe200000000ff */
[----:B------:R-:W-:Y:S01]  /*6220*/  @P2 STG.E.U16 desc[UR50][R2.64+0x22], R99 ;  /* 0x0000226302002986 */ /* 0x000fe2000c101532 */
[----:B------:R-:W-:Y:S01]  /*6230*/  ISETP.GT.AND P3, PT, R0, 0x20, PT ;  /* 0x000000200000780c */ /* 0x000fe20003f64270 */
[-C--:B------:R-:W-:Y:S01]  /*6240*/  FMUL R82, R82, R22.reuse ;  /* 0x0000001652527220 */ /* 0x080fe20000400000 */
[----:B------:R-:W-:Y:S01]  /*6250*/  ISETP.GT.AND P2, PT, R4, 0x8, P0 ;  /* 0x000000080400780c */ /* 0x000fe20000744270 */
[----:B------:R-:W-:Y:S01]  /*6260*/  @P4 STG.E.U16 desc[UR50][R6.64+0x30], R100 ;  /* 0x0000306406004986 */ /* 0x000fe2000c101532 */
[----:B------:R-:W-:Y:S01]  /*6270*/  ISETP.GT.AND P0, PT, R0, 0x21, PT ;  /* 0x000000210000780c */ /* 0x000fe20003f04270 */
[-C--:B------:R-:W-:Y:S01]  /*6280*/  FMUL R83, R83, R22.reuse ;  /* 0x0000001653537220 */ /* 0x080fe20000400000 */
[C---:B------:R-:W-:Y:S01]  /*6290*/  ISETP.GT.AND P4, PT, R4.reuse, RZ, P3 ;  /* 0x000000ff0400720c */ /* 0x040fe20001f84270 */
[----:B------:R-:W-:Y:S01]  /*62a0*/  @P5 STG.E.U16 desc[UR50][R6.64+0x32], R101 ;  /* 0x0000326506005986 */ /* 0x000fe2000c101532 */
        /* <DEDUP_REMOVED lines=169> */
[----:B------:R-:W-:Y:S01]  /*6d40*/  FMUL R39, R39, R22 ;  /* 0x0000001627277220 */ /* 0x000fe20000400000 */
[----:B------:R-:W-:Y:S01]  /*6d50*/  F2FP.F16.F32.PACK_AB R41, RZ, R41 ;  /* 0x00000029ff29723e */ /* 0x000fe200000000ff */
[----:B------:R-:W-:Y:S01]  /*6d60*/  @P2 STG.E.U16 desc[UR50][R2.64+0xb2], R71 ;  /* 0x0000b24702002986 */ /* 0x000fe2000c101532 */
[----:B------:R-:W-:-:S02]  /*6d70*/  ISETP.GT.AND P3, PT, R0, 0x68, PT ;  /* 0x000000680000780c */ /* 0x000fc40003f64270 */
[----:B------:R-:W-:Y:S01]  /*6d80*/  ISETP.GT.AND P2, PT, R4, 0x8, P0 ;  /* 0x000000080400780c */ /* 0x000fe20000744270 */
[----:B------:R-:W-:Y:S01]  /*6d90*/  @P4 STG.E.U16 desc[UR50][R6.64+0xc0], R40 ;  /* 0x0000c02806004986 */ /* 0x000fe2000c101532 */
[----:B------:R-:W-:Y:S02]  /*6da0*/  ISETP.GT.AND P0, PT, R0, 0x69, PT ;  /* 0x000000690000780c */ /* 0x000fe40003f04270 */
[C---:B------:R-:W-:Y:S01]  /*6db0*/  ISETP.GT.AND P4, PT, R4.reuse, RZ, P3 ;  /* 0x000000ff0400720c */ /* 0x040fe20001f84270 */
[----:B------:R-:W-:Y:S01]  /*6dc0*/  @P5 STG.E.U16 desc[UR50][R6.64+0xc2], R41 ;  /* 0x0000c22906005986 */ /* 0x000fe2000c101532 */
[----:B------:R-:W-:Y:S02]  /*6dd0*/  ISETP.GT.AND P5, PT, R4, RZ, P0 ;  /* 0x000000ff0400720c */ /* 0x000fe400007a4270 */
[----:B------:R-:W-:Y:S02]  /*6de0*/  F2FP.F16.F32.PACK_AB R42, RZ, R42 ;  /* 0x0000002aff2a723e */ /* 0x000fe400000000ff */
[----:B------:R-:W-:-:S02]  /*6df0*/  F2FP.F16.F32.PACK_AB R43, RZ, R43 ;  /* 0x0000002bff2b723e */ /* 0x000fc400000000ff */
[----:B------:R-:W-:Y:S01]  /*6e00*/  F2FP.F16.F32.PACK_AB R44, RZ, R44 ;  /* 0x0000002cff2c723e */ /* 0x000fe200000000ff */
[----:B------:R-:W-:Y:S01]  /*6e10*/  @P1 STG.E.U16 desc[UR50][R2.64+0xc0], R42 ;  /* 0x0000c02a02001986 */ /* 0x000fe2000c101532 */
[----:B------:R-:W-:Y:S02]  /*6e20*/  ISETP.GT.AND P1, PT, R4, 0x8, P3 ;  /* 0x000000080400780c */ /* 0x000fe40001f24270 */
[----:B------:R-:W-:Y:S01]  /*6e30*/  F2FP.F16.F32.PACK_AB R45, RZ, R45 ;  /* 0x0000002dff2d723e */ /* 0x000fe200000000ff */
[----:B------:R-:W-:Y:S01]  /*6e40*/  @P2 STG.E.U16 desc[UR50][R2.64+0xc2], R43 ;  /* 0x0000c22b02002986 */ /* 0x000fe2000c101532 */
[----:B------:R-:W-:Y:S02]  /*6e50*/  ISETP.GT.AND P3, PT, R0, 0x70, PT ;  /* 0x000000700000780c */ /* 0x000fe40003f64270 */
[----:B------:R-:W-:Y:S01]  /*6e60*/  ISETP.GT.AND P2, PT, R4, 0x8, P0 ;  /* 0x000000080400780c */ /* 0x000fe20000744270 */
[----:B------:R-:W-:Y:S01]  /*6e70*/  @P4 STG.E.U16 desc[UR50][R6.64+0xd0], R44 ;  /* 0x0000d02c06004986 */ /* 0x000fe2000c101532 */
[----:B------:R-:W-:-:S02]  /*6e80*/  ISETP.GT.AND P0, PT, R0, 0x71, PT ;  /* 0x000000710000780c */ /* 0x000fc40003f04270 */
[C---:B------:R-:W-:Y:S01]  /*6e90*/  ISETP.GT.AND P4, PT, R4.reuse, RZ, P3 ;  /* 0x000000ff0400720c */ /* 0x040fe20001f84270 */
[----:B------:R-:W-:Y:S01]  /*6ea0*/  @P5 STG.E.U16 desc[UR50][R6.64+0xd2], R45 ;  /* 0x0000d22d06005986 */ /* 0x000fe2000c101532 */
[C---:B------:R-:W-:Y:S02]  /*6eb0*/  ISETP.GT.AND P5, PT, R4.reuse, RZ, P0 ;  /* 0x000000ff0400720c */ /* 0x040fe400007a4270 */
[----:B------:R-:W-:Y:S02]  /*6ec0*/  F2FP.F16.F32.PACK_AB R46, RZ, R46 ;  /* 0x0000002eff2e723e */ /* 0x000fe400000000ff */
[----:B------:R-:W-:Y:S02]  /*6ed0*/  F2FP.F16.F32.PACK_AB R47, RZ, R47 ;  /* 0x0000002fff2f723e */ /* 0x000fe400000000ff */
[----:B------:R-:W-:Y:S01]  /*6ee0*/  F2FP.F16.F32.PACK_AB R48, RZ, R48 ;  /* 0x00000030ff30723e */ /* 0x000fe200000000ff */
[----:B------:R-:W-:Y:S01]  /*6ef0*/  @P1 STG.E.U16 desc[UR50][R2.64+0xd0], R46 ;  /* 0x0000d02e02001986 */ /* 0x000fe2000c101532 */
[----:B------:R-:W-:-:S02]  /*6f00*/  ISETP.GT.AND P1, PT, R4, 0x8, P3 ;  /* 0x000000080400780c */ /* 0x000fc40001f24270 */
[----:B------:R-:W-:Y:S01]  /*6f10*/  F2FP.F16.F32.PACK_AB R49, RZ, R49 ;  /* 0x00000031ff31723e */ /* 0x000fe200000000ff */
[----:B------:R-:W-:Y:S01]  /*6f20*/  @P2 STG.E.U16 desc[UR50][R2.64+0xd2], R47 ;  /* 0x0000d22f02002986 */ /* 0x000fe2000c101532 */
[----:B------:R-:W-:Y:S02]  /*6f30*/  ISETP.GT.AND P2, PT, R0, 0x78, PT ;  /* 0x000000780000780c */ /* 0x000fe40003f44270 */
[----:B------:R-:W-:Y:S01]  /*6f40*/  ISETP.GT.AND P0, PT, R4, 0x8, P0 ;  /* 0x000000080400780c */ /* 0x000fe20000704270 */
[----:B------:R-:W-:Y:S01]  /*6f50*/  @P4 STG.E.U16 desc[UR50][R6.64+0xe0], R48 ;  /* 0x0000e03006004986 */ /* 0x000fe2000c101532 */
[----:B------:R-:W-:Y:S02]  /*6f60*/  ISETP.GT.AND P3, PT, R0, 0x79, PT ;  /* 0x000000790000780c */ /* 0x000fe40003f64270 */
[C---:B------:R-:W-:Y:S01]  /*6f70*/  ISETP.GT.AND P4, PT, R4.reuse, RZ, P2 ;  /* 0x000000ff0400720c */ /* 0x040fe20001784270 */
[----:B------:R-:W-:Y:S01]  /*6f80*/  @P5 STG.E.U16 desc[UR50][R6.64+0xe2], R49 ;  /* 0x0000e23106005986 */ /* 0x000fe2000c101532 */
[----:B------:R-:W-:-:S02]  /*6f90*/  ISETP.GT.AND P5, PT, R4, RZ, P3 ;  /* 0x000000ff0400720c */ /* 0x000fc40001fa4270 */
[----:B------:R-:W-:Y:S02]  /*6fa0*/  F2FP.F16.F32.PACK_AB R50, RZ, R50 ;  /* 0x00000032ff32723e */ /* 0x000fe400000000ff */
[----:B------:R-:W-:Y:S02]  /*6fb0*/  F2FP.F16.F32.PACK_AB R51, RZ, R51 ;  /* 0x00000033ff33723e */ /* 0x000fe400000000ff */
[----:B------:R-:W-:Y:S01]  /*6fc0*/  F2FP.F16.F32.PACK_AB R52, RZ, R52 ;  /* 0x00000034ff34723e */ /* 0x000fe200000000ff */
[----:B------:R-:W-:Y:S01]  /*6fd0*/  @P1 STG.E.U16 desc[UR50][R2.64+0xe0], R50 ;  /* 0x0000e03202001986 */ /* 0x000fe2000c101532 */
[C---:B------:R-:W-:Y:S02]  /*6fe0*/  ISETP.GT.AND P1, PT, R4.reuse, 0x8, P2 ;  /* 0x000000080400780c */ /* 0x040fe40001724270 */
[----:B------:R-:W-:Y:S01]  /*6ff0*/  F2FP.F16.F32.PACK_AB R53, RZ, R53 ;  /* 0x00000035ff35723e */ /* 0x000fe200000000ff */
[----:B------:R-:W-:Y:S01]  /*7000*/  @P0 STG.E.U16 desc[UR50][R2.64+0xe2], R51 ;  /* 0x0000e23302000986 */ /* 0x000fe2000c101532 */
[----:B------:R-:W-:-:S02]  /*7010*/  ISETP.GT.AND P2, PT, R4, 0x8, P3 ;  /* 0x000000080400780c */ /* 0x000fc40001f44270 */
[C---:B------:R-:W-:Y:S01]  /*7020*/  ISETP.GT.AND P3, PT, R0.reuse, 0x80, PT ;  /* 0x000000800000780c */ /* 0x040fe20003f64270 */
        /* <DEDUP_REMOVED lines=9> */
[----:B------:R-:W-:Y:S02]  /*70c0*/  F2FP.F16.F32.PACK_AB R25, RZ, R25 ;  /* 0x00000019ff19723e */ /* 0x000fe400000000ff */
[C---:B------:R-:W-:Y:S01]  /*70d0*/  ISETP.GT.AND P1, PT, R4.reuse, 0x8, P3 ;  /* 0x000000080400780c */ /* 0x040fe20001f24270 */
[----:B------:R-:W-:Y:S01]  /*70e0*/  @P2 STG.E.U16 desc[UR50][R2.64+0xf2], R55 ;  /* 0x0000f23702002986 */ /* 0x000fe2000c101532 */
[----:B------:R-:W-:Y:S02]  /*70f0*/  ISETP.GT.AND P0, PT, R4, 0x8, P0 ;  /* 0x000000080400780c */ /* 0x000fe40000704270 */
[----:B------:R-:W-:Y:S01]  /*7100*/  F2FP.F16.F32.PACK_AB R26, RZ, R26 ;  /* 0x0000001aff1a723e */ /* 0x000fe200000000ff */
[----:B------:R-:W-:Y:S01]  /*7110*/  @P4 STG.E.U16 desc[UR50][R6.64+0x100], R24 ;  /* 0x0001001806004986 */ /* 0x000fe2000c101532 */
[----:B------:R-:W-:-:S02]  /*7120*/  ISETP.GT.AND P4, PT, R0, 0x88, PT ;  /* 0x000000880000780c */ /* 0x000fc40003f84270 */
[----:B------:R-:W-:Y:S01]  /*7130*/  F2FP.F16.F32.PACK_AB R27, RZ, R27 ;  /* 0x0000001bff1b723e */ /* 0x000fe200000000ff */
[----:B------:R-:W-:Y:S01]  /*7140*/  @P5 STG.E.U16 desc[UR50][R6.64+0x102], R25 ;  /* 0x0001021906005986 */ /* 0x000fe2000c101532 */
[----:B------:R-:W-:Y:S02]  /*7150*/  ISETP.GT.AND P5, PT, R0, 0x89, PT ;  /* 0x000000890000780c */ /* 0x000fe40003fa4270 */
[C---:B------:R-:W-:Y:S01]  /*7160*/  ISETP.GT.AND P2, PT, R4.reuse, RZ, P4 ;  /* 0x000000ff0400720c */ /* 0x040fe20002744270 */
[----:B------:R-:W-:Y:S01]  /*7170*/  @P1 STG.E.U16 desc[UR50][R2.64+0x100], R26 ;  /* 0x0001001a02001986 */ /* 0x000fe2000c101532 */
[----:B------:R-:W-:Y:S02]  /*7180*/  ISETP.GT.AND P6, PT, R4, RZ, P5 ;  /* 0x000000ff0400720c */ /* 0x000fe40002fc4270 */
[----:B------:R-:W-:Y:S01]  /*7190*/  F2FP.F16.F32.PACK_AB R28, RZ, R28 ;  /* 0x0000001cff1c723e */ /* 0x000fe200000000ff */
[----:B------:R-:W-:Y:S01]  /*71a0*/  @P0 STG.E.U16 desc[UR50][R2.64+0x102], R27 ;  /* 0x0001021b02000986 */ /* 0x000fe2000c101532 */
[----:B------:R-:W-:-:S02]  /*71b0*/  F2FP.F16.F32.PACK_AB R29, RZ, R29 ;  /* 0x0000001dff1d723e */ /* 0x000fc400000000ff */
[----:B------:R-:W-:Y:S02]  /*71c0*/  ISETP.GT.AND P4, PT, R4, 0x8, P4 ;  /* 0x000000080400780c */ /* 0x000fe40002784270 */
[C---:B------:R-:W-:Y:S02]  /*71d0*/  ISETP.GT.AND P3, PT, R0.reuse, 0x90, PT ;  /* 0x000000900000780c */ /* 0x040fe40003f64270 */
[----:B------:R-:W-:Y:S01]  /*71e0*/  F2FP.F16.F32.PACK_AB R30, RZ, R30 ;  /* 0x0000001eff1e723e */ /* 0x000fe200000000ff */
[----:B------:R-:W-:Y:S01]  /*71f0*/  @P2 STG.E.U16 desc[UR50][R6.64+0x110], R28 ;  /* 0x0001101c06002986 */ /* 0x000fe2000c101532 */
[----:B------:R-:W-:Y:S02]  /*7200*/  ISETP.GT.AND P2, PT, R0, 0x91, PT ;  /* 0x000000910000780c */ /* 0x000fe40003f44270 */
[----:B------:R-:W-:Y:S01]  /*7210*/  F2FP.F16.F32.PACK_AB R31, RZ, R31 ;  /* 0x0000001fff1f723e */ /* 0x000fe200000000ff */
[----:B------:R-:W-:Y:S01]  /*7220*/  @P6 STG.E.U16 desc[UR50][R6.64+0x112], R29 ;  /* 0x0001121d06006986 */ /* 0x000fe2000c101532 */
[----:B------:R-:W-:-:S02]  /*7230*/  ISETP.GT.AND P6, PT, R4, 0x8, P5 ;  /* 0x000000080400780c */ /* 0x000fc40002fc4270 */
[C---:B------:R-:W-:Y:S01]  /*7240*/  ISETP.GT.AND P5, PT, R4.reuse, RZ, P3 ;  /* 0x000000ff0400720c */ /* 0x040fe20001fa4270 */
[----:B------:R-:W-:Y:S01]  /*7250*/  @P4 STG.E.U16 desc[UR50][R2.64+0x110], R30 ;  /* 0x0001101e02004986 */ /* 0x000fe2000c101532 */
[----:B------:R-:W-:Y:S02]  /*7260*/  ISETP.GT.AND P4, PT, R4, RZ, P2 ;  /* 0x000000ff0400720c */ /* 0x000fe40001784270 */
[C---:B------:R-:W-:Y:S02]  /*7270*/  ISETP.GT.AND P1, PT, R0.reuse, 0x98, PT ;  /* 0x000000980000780c */ /* 0x040fe40003f24270 */
[----:B------:R-:W-:Y:S02]  /*7280*/  F2FP.F16.F32.PACK_AB R32, RZ, R32 ;  /* 0x00000020ff20723e */ /* 0x000fe400000000ff */
[----:B------:R-:W-:Y:S02]  /*7290*/  ISETP.GT.AND P0, PT, R0, 0x99, PT ;  /* 0x000000990000780c */ /* 0x000fe40003f04270 */
[C---:B------:R-:W-:Y:S01]  /*72a0*/  ISETP.GT.AND P3, PT, R4.reuse, 0x8, P3 ;  /* 0x000000080400780c */ /* 0x040fe20001f64270 */
[----:B------:R-:W-:Y:S01]  /*72b0*/  @P6 STG.E.U16 desc[UR50][R2.64+0x112], R31 ;  /* 0x0001121f02006986 */ /* 0x000fe2000c101532 */
[----:B------:R-:W-:-:S02]  /*72c0*/  ISETP.GT.AND P6, PT, R4, RZ, P1 ;  /* 0x000000ff0400720c */ /* 0x000fc40000fc4270 */
[C---:B------:R-:W-:Y:S01]  /*72d0*/  ISETP.GT.AND P2, PT, R4.reuse, 0x8, P2 ;  /* 0x000000080400780c */ /* 0x040fe20001744270 */
[----:B------:R-:W-:Y:S01]  /*72e0*/  @P5 STG.E.U16 desc[UR50][R6.64+0x120], R32 ;  /* 0x0001202006005986 */ /* 0x000fe2000c101532 */
[C---:B------:R-:W-:Y:S01]  /*72f0*/  ISETP.GT.AND P5, PT, R4.reuse, RZ, P0 ;  /* 0x000000ff0400720c */ /* 0x040fe200007a4270 */
[----:B------:R-:W-:Y:S01]  /*7300*/  @P4 IMAD.MOV.U32 R5, RZ, RZ, R7 ;  /* 0x000000ffff054224 */ /* 0x000fe200078e0007 */
[C---:B------:R-:W-:Y:S02]  /*7310*/  ISETP.GT.AND P1, PT, R4.reuse, 0x8, P1 ;  /* 0x000000080400780c */ /* 0x040fe40000f24270 */
[----:B------:R-:W-:Y:S01]  /*7320*/  ISETP.GT.AND P0, PT, R4, 0x8, P0 ;  /* 0x000000080400780c */ /* 0x000fe20000704270 */
[----:B------:R-:W-:Y:S01]  /*7330*/  @P4 IMAD.MOV.U32 R4, RZ, RZ, R6 ;  /* 0x000000ffff044224 */ /* 0x000fe200078e0006 */
[----:B------:R-:W-:Y:S02]  /*7340*/  F2FP.F16.F32.PACK_AB R33, RZ, R33 ;  /* 0x00000021ff21723e */ /* 0x000fe400000000ff */
[----:B------:R-:W-:-:S02]  /*7350*/  F2FP.F16.F32.PACK_AB R34, RZ, R34 ;  /* 0x00000022ff22723e */ /* 0x000fc400000000ff */
[----:B------:R-:W-:Y:S01]  /*7360*/  F2FP.F16.F32.PACK_AB R35, RZ, R35 ;  /* 0x00000023ff23723e */ /* 0x000fe200000000ff */
[----:B------:R0:W-:Y:S01]  /*7370*/  @P4 STG.E.U16 desc[UR50][R4.64+0x122], R33 ;  /* 0x0001222104004986 */ /* 0x0001e2000c101532 */
[----:B------:R-:W-:Y:S02]  /*7380*/  F2FP.F16.F32.PACK_AB R36, RZ, R36 ;  /* 0x00000024ff24723e */ /* 0x000fe400000000ff */
[----:B------:R-:W-:Y:S01]  /*7390*/  F2FP.F16.F32.PACK_AB R37, RZ, R37 ;  /* 0x00000025ff25723e */ /* 0x000fe200000000ff */
[----:B------:R-:W-:Y:S01]  /*73a0*/  @P3 STG.E.U16 desc[UR50][R2.64+0x120], R34 ;  /* 0x0001202202003986 */ /* 0x000fe2000c101532 */
[----:B------:R-:W-:Y:S02]  /*73b0*/  F2FP.F16.F32.PACK_AB R38, RZ, R38 ;  /* 0x00000026ff26723e */ /* 0x000fe400000000ff */
[----:B------:R-:W-:Y:S01]  /*73c0*/  F2FP.F16.F32.PACK_AB R39, RZ, R39 ;  /* 0x00000027ff27723e */ /* 0x000fe200000000ff */
[----:B------:R-:W-:Y:S01]  /*73d0*/  @P2 STG.E.U16 desc[UR50][R2.64+0x122], R35 ;  /* 0x0001222302002986 */ /* 0x000fe2000c101532 */
[----:B0-----:R-:W-:-:S02]  /*73e0*/  @P6 IMAD.MOV.U32 R4, RZ, RZ, R6 ;  /* 0x000000ffff046224 */ /* 0x001fc400078e0006 */
[----:B------:R-:W-:-:S05]  /*73f0*/  @P6 IMAD.MOV.U32 R5, RZ, RZ, R7 ;  /* 0x000000ffff056224 */ /* 0x000fca00078e0007 */
[----:B------:R0:W-:Y:S04]  /*7400*/  @P6 STG.E.U16 desc[UR50][R4.64+0x130], R36 ;  /* 0x0001302404006986 */ /* 0x0001e8000c101532 */
[----:B------:R1:W-:Y:S04]  /*7410*/  @P5 STG.E.U16 desc[UR50][R6.64+0x132], R37 ;  /* 0x0001322506005986 */ /* 0x0003e8000c101532 */
[----:B------:R1:W-:Y:S01]  /*7420*/  @P1 STG.E.U16 desc[UR50][R2.64+0x130], R38 ;  /* 0x0001302602001986 */ /* 0x0003e2000c101532 */
[----:B0-----:R-:W-:Y:S02]  /*7430*/  @P0 IMAD.MOV.U32 R4, RZ, RZ, R2 ;  /* 0x000000ffff040224 */ /* 0x001fe400078e0002 */
[----:B------:R-:W-:-:S05]  /*7440*/  @P0 IMAD.MOV.U32 R5, RZ, RZ, R3 ;  /* 0x000000ffff050224 */ /* 0x000fca00078e0003 */
[----:B------:R1:W-:Y:S02]  /*7450*/  @P0 STG.E.U16 desc[UR50][R4.64+0x132], R39 ;  /* 0x0001322704000986 */ /* 0x0003e4000c101532 */
.L_x_190:
[----:B------:R-:W-:Y:S05]  /*7460*/  BSYNC B0 ;  /* 0x0000000000007941 */ /* 0x000fea0003800000 */
.L_x_32:
[----:B-123--:R-:W-:Y:S01]  /*7470*/  IMAD.U32 R2, RZ, RZ, UR36 ;  /* 0x00000024ff027e24 */ /* 0x00efe2000f8e00ff */
[----:B------:R-:W-:Y:S01]  /*7480*/  ULDC.64 UR4, c[0x0][0x650] ;  /* 0x0001940000047ab9 */ /* 0x000fe20000000a00 */
[----:B------:R-:W-:Y:S01]  /*7490*/  IMAD.U32 R0, RZ, RZ, UR40 ;  /* 0x00000028ff007e24 */ /* 0x000fe2000f8e00ff */
[----:B------:R1:W-:Y:S01]  /*74a0*/  SYNCS.ARRIVE.TRANS64.A1T0 RZ, [R110+UR47], RZ ;  /* 0x000000ff6eff79a7 */ /* 0x0003e2000810002f */
[----:B------:R-:W-:Y:S01]  /*74b0*/  IMAD.U32 R3, RZ, RZ, UR37 ;  /* 0x00000025ff037e24 */ /* 0x000fe2000f8e00ff */
[C---:B------:R-:W-:Y:S01]  /*74c0*/  LEA R16, P0, R2.reuse, R16, 0x1 ;  /* 0x0000001002107211 */ /* 0x040fe200078008ff */
[----:B----45:R-:W-:Y:S02]  /*74d0*/  IMAD.MOV.U32 R18, RZ, RZ, -0x1 ;  /* 0xffffffffff127424 */ /* 0x030fe400078e00ff */
[----:B------:R-:W-:Y:S01]  /*74e0*/  IMAD.MOV.U32 R19, RZ, RZ, -0x1 ;  /* 0xffffffffff137424 */ /* 0x000fe200078e00ff */
[----:B------:R-:W-:Y:S01]  /*74f0*/  LEA.HI.X R17, R2, R17, R0, 0x1, P0 ;  /* 0x0000001102117211 */ /* 0x000fe200000f0c00 */
[----:B------:R-:W-:Y:S01]  /*7500*/  IMAD.MOV.U32 R2, RZ, RZ, -0x1 ;  /* 0xffffffffff027424 */ /* 0x000fe200078e00ff */
[----:B------:R-:W-:-:S02]  /*7510*/  ISETP.GE.U32.AND P0, PT, R16, UR4, PT ;  /* 0x0000000410007c0c */ /* 0x000fc4000bf06070 */
[----:B------:R-:W-:Y:S02]  /*7520*/  PRMT R0, RZ, 0x7610, R0 ;  /* 0x00007610ff007816 */ /* 0x000fe40000000000 */
[----:B------:R-:W-:-:S13]  /*7530*/  ISETP.GE.U32.AND.EX P0, PT, R17, UR5, PT, P0 ;  /* 0x0000000511007c0c */ /* 0x000fda000bf06100 */
[----:B-1----:R-:W-:Y:S05]  /*7540*/  @P0 BRA `(.L_x_191) ;  /* 0x00000004008c0947 */ /* 0x002fea0003800000 */
[----:B------:R-:W1:Y:S01]  /*7550*/  S2UR UR7, SR_CTAID.X ;  /* 0x00000000000779c3 */ /* 0x000e620000002500 */
[----:B------:R-:W-:Y:S01]  /*7560*/  ULDC.64 UR4, c[0x0][0x628] ;  /* 0x00018a0000047ab9 */ /* 0x000fe20000000a00 */
[----:B------:R-:W-:Y:S01]  /*7570*/  ULDC UR6, c[0x0][0x150] ;  /* 0x0000540000067ab9 */ /* 0x000fe20000000800 */
[----:B------:R-:W-:Y:S01]  /*7580*/  ISETP.NE.U32.AND P0, PT, RZ, UR4, PT ;  /* 0x00000004ff007c0c */ /* 0x000fe2000bf05070 */
[----:B------:R-:W-:Y:S01]  /*7590*/  ULDC UR15, c[0x0][0x630] ;  /* 0x00018c00000f7ab9 */ /* 0x000fe20000000800 */
[C---:B------:R-:W-:Y:S01]  /*75a0*/  R2UR UR16, R16.reuse ;  /* 0x00000000101072ca */ /* 0x040fe200000e0000 */
[----:B------:R-:W-:Y:S01]  /*75b0*/  ULDC UR18, c[0x0][0x154] ;  /* 0x0000550000127ab9 */ /* 0x000fe20000000800 */
[----:B------:R-:W-:Y:S01]  /*75c0*/  ISETP.NE.AND.EX P0, PT, RZ, UR5, PT, P0 ;  /* 0x00000005ff007c0c */ /* 0x000fe2000bf05300 */
[----:B------:R-:W2:Y:S01]  /*75d0*/  S2UR UR19, SR_CTAID.Y ;  /* 0x00000000001379c3 */ /* 0x000ea20000002600 */
[----:B------:R-:W-:Y:S02]  /*75e0*/  R2UR UR17, R17 ;  /* 0x00000000111172ca */ /* 0x000fe400000e0000 */
[----:B------:R-:W-:-:S02]  /*75f0*/  R2UR UR12, R16 ;  /* 0x00000000100c72ca */ /* 0x000fc400000e0000 */
[----:B------:R-:W-:Y:S02]  /*7600*/  R2UR UR13, R17 ;  /* 0x00000000110d72ca */ /* 0x000fe400000e0000 */
[----:B-1----:R-:W-:-:S05]  /*7610*/  I2FP.F32.U32 R0, UR7 ;  /* 0x0000000700007c45 */ /* 0x002fca0008201000 */
[----:B------:R-:W-:-:S04]  /*7620*/  FMUL R0, R0, UR6 ;  /* 0x0000000600007c20 */ /* 0x000fc80008400000 */
[----:B------:R1:W3:Y:S01]  /*7630*/  F2I.U32.TRUNC.NTZ R2, R0 ;  /* 0x0000000000027305 */ /* 0x0002e2000020f000 */
[----:B--2---:R-:W-:Y:S05]  /*7640*/  @!P0 BRA `(.L_x_192) ;  /* 0x0000000000308947 */ /* 0x004fea0003800000 */
        /* <DEDUP_REMOVED lines=12> */
.L_x_192:
[----:B------:R-:W-:Y:S01]  /*7710*/  USHF.R.U64 UR6, UR12, UR15, UR13 ;  /* 0x0000000f0c067299 */ /* 0x000fe2000800120d */
[----:B-1----:R-:W-:Y:S01]  /*7720*/  I2FP.F32.U32 R0, UR19 ;  /* 0x0000001300007c45 */ /* 0x002fe20008201000 */
[----:B------:R-:W-:Y:S01]  /*7730*/  USHF.R.U32.HI UR4, URZ, UR15, UR13 ;  /* 0x0000000f3f047299 */ /* 0x000fe2000801160d */
[----:B---3--:R-:W-:Y:S01]  /*7740*/  R2UR UR14, R2 ;  /* 0x00000000020e72ca */ /* 0x008fe200000e0000 */
[----:B------:R-:W-:Y:S02]  /*7750*/  UIADD3 UR9, UP0, URZ, -UR6, URZ ;  /* 0x800000063f097290 */ /* 0x000fe4000ff1e03f */
[----:B------:R-:W-:Y:S01]  /*7760*/  FMUL R0, R0, UR18 ;  /* 0x0000001200007c20 */ /* 0x000fe20008400000 */
[----:B------:R-:W-:Y:S01]  /*7770*/  ULDC.64 UR12, c[0x0][0x620] ;  /* 0x00018800000c7ab9 */ /* 0x000fe20000000a00 */
[----:B------:R-:W-:Y:S01]  /*7780*/  UIADD3.X UR4, URZ, ~UR4, URZ, UP0, !UPT ;  /* 0x800000043f047290 */ /* 0x000fe200087fe43f */
[----:B------:R-:W-:Y:S01]  /*7790*/  UMOV UR10, UR16 ;  /* 0x00000010000a7c82 */ /* 0x000fe20008000000 */
[----:B------:R-:W-:-:S02]  /*77a0*/  UMOV UR11, UR17 ;  /* 0x00000011000b7c82 */ /* 0x000fc40008000000 */
[----:B------:R-:W1:Y:S01]  /*77b0*/  F2I.U32.TRUNC.NTZ R0, R0 ;  /* 0x0000000000007305 */ /* 0x000e62000020f000 */
[----:B------:R-:W-:Y:S02]  /*77c0*/  UIMAD UR4, UR4, UR12, URZ ;  /* 0x0000000c040472a4 */ /* 0x000fe4000f8e023f */
        /* <DEDUP_REMOVED lines=9> */
[----:B------:R-:W-:Y:S01]  /*7860*/  USHF.R.U64 UR12, UR10, UR13, UR11 ;  /* 0x0000000d0a0c7299 */ /* 0x000fe2000800120b */
[----:B-1----:R-:W-:Y:S01]  /*7870*/  R2UR UR16, R0 ;  /* 0x00000000001072ca */ /* 0x002fe200000e0000 */
[----:B------:R-:W-:Y:S01]  /*7880*/  USHF.R.U32.HI UR10, URZ, UR13, UR11 ;  /* 0x0000000d3f0a7299 */ /* 0x000fe2000801160b */
[----:B------:R-:W-:Y:S01]  /*7890*/  ISETP.NE.AND.EX P0, PT, RZ, UR5, PT, P0 ;  /* 0x00000005ff007c0c */ /* 0x000fe2000bf05300 */
[----:B------:R-:W-:Y:S01]  /*78a0*/  ULDC UR17, c[0x0][0x608] ;  /* 0x0001820000117ab9 */ /* 0x000fe20000000800 */
[----:B------:R-:W-:-:S02]  /*78b0*/  ULOP3.LUT UR23, URZ, UR18, URZ, 0x33, !UPT ;  /* 0x000000123f177292 */ /* 0x000fc4000f8e333f */
[----:B------:R-:W-:Y:S02]  /*78c0*/  USHF.R.U64 UR18, UR12, UR17, UR10 ;  /* 0x000000110c127299 */ /* 0x000fe4000800120a */
[----:B------:R-:W-:Y:S01]  /*78d0*/  USHF.R.U32.HI UR10, URZ, UR17, UR10 ;  /* 0x000000113f0a7299 */ /* 0x000fe2000801160a */
[----:B------:R-:W-:Y:S01]  /*78e0*/  UMOV UR20, 0x1 ;  /* 0x0000000100147882 */ /* 0x000fe20000000000 */
[----:B------:R-:W-:Y:S02]  /*78f0*/  UIADD3 UR14, -UR14, URZ, URZ ;  /* 0x0000003f0e0e7290 */ /* 0x000fe4000fffe13f */
[----:B------:R-:W-:Y:S02]  /*7900*/  USHF.L.U32 UR13, UR20, UR22, URZ ;  /* 0x00000016140d7299 */ /* 0x000fe4000800063f */
[----:B------:R-:W-:Y:S01]  /*7910*/  USHF.R.U64 UR20, UR18, UR22, UR10 ;  /* 0x0000001612147299 */ /* 0x000fe2000800120a */
[----:B------:R-:W-:Y:S01]  /*7920*/  ULDC UR15, c[0x0][0x144] ;  /* 0x00005100000f7ab9 */ /* 0x000fe20000000800 */
[----:B------:R-:W-:Y:S01]  /*7930*/  ULDC UR8, c[0x0][0x600] ;  /* 0x0001800000087ab9 */ /* 0x000fe20000000800 */
[----:B------:R-:W-:-:S02]  /*7940*/  UIADD3 UR21, -UR16, URZ, URZ ;  /* 0x0000003f10157290 */ /* 0x000fc4000fffe13f */
[----:B------:R-:W-:Y:S02]  /*7950*/  USHF.R.U32.HI UR17, URZ, UR22, UR10 ;  /* 0x000000163f117299 */ /* 0x000fe4000801160a */
[----:B------:R-:W-:Y:S02]  /*7960*/  UIADD3 UR9, UR8, -0x1, URZ ;  /* 0xffffffff08097890 */ /* 0x000fe4000fffe03f */
        /* <DEDUP_REMOVED lines=16> */
.L_x_193:
[----:B------:R-:W-:Y:S01]  /*7a70*/  UISETP.NE.AND UP0, UPT, UR39, URZ, UPT ;  /* 0x0000003f2700728c */ /* 0x000fe2000bf05270 */
[----:B------:R-:W-:Y:S01]  /*7a80*/  IMAD.MOV.U32 R0, RZ, RZ, 0x1 ;  /* 0x00000001ff007424 */ /* 0x000fe200078e00ff */
[----:B------:R-:W-:Y:S01]  /*7a90*/  USHF.R.U64 UR4, UR16, UR24, UR17 ;  /* 0x0000001810047299 */ /* 0x000fe20008001211 */
[----:B------:R-:W-:Y:S01]  /*7aa0*/  IMAD.U32 R19, RZ, RZ, UR6 ;  /* 0x00000006ff137e24 */ /* 0x000fe2000f8e00ff */
[----:B------:R-:W-:Y:S02]  /*7ab0*/  ULOP3.LUT UR18, UR18, UR23, URZ, 0xc0, !UPT ;  /* 0x0000001712127292 */ /* 0x000fe4000f8ec03f */
[----:B------:R-:W-:Y:S02]  /*7ac0*/  UIADD3 UR5, -UR4, URZ, URZ ;  /* 0x0000003f04057290 */ /* 0x000fe4000fffe13f */
[----:B------:R-:W-:Y:S02]  /*7ad0*/  ULOP3.LUT UR9, UR12, UR9, URZ, 0xc0, !UPT ;  /* 0x000000090c097292 */ /* 0x000fe4000f8ec03f */
[----:B------:R-:W-:-:S02]  /*7ae0*/  UIMAD UR4, UR13, UR4, UR18 ;  /* 0x000000040d0472a4 */ /* 0x000fc4000f8e0212 */
[----:B------:R-:W-:Y:S02]  /*7af0*/  @UP0 UIMAD UR22, UR26, UR21, UR19 ;  /* 0x000000151a1602a4 */ /* 0x000fe4000f8e0213 */
[----:B------:R-:W-:Y:S01]  /*7b00*/  UIMAD UR5, UR5, UR25, UR20 ;  /* 0x00000019050572a4 */ /* 0x000fe2000f8e0214 */
[----:B------:R-:W-:Y:S02]  /*7b10*/  ULDC UR7, c[0x0][0x610] ;  /* 0x0001840000077ab9 */ /* 0x000fe40000000800 */
[----:B------:R-:W-:Y:S02]  /*7b20*/  UIMAD UR4, UR4, UR7, UR22 ;  /* 0x00000007040472a4 */ /* 0x000fe4000f8e0216 */
[----:B------:R-:W-:-:S04]  /*7b30*/  UIMAD UR5, UR5, UR8, UR9 ;  /* 0x00000008050572a4 */ /* 0x000fc8000f8e0209 */
[----:B------:R-:W-:Y:S02]  /*7b40*/  USEL UR7, UR5, UR4, !UP0 ;  /* 0x0000000405077287 */ /* 0x000fe4000c000000 */
[----:B------:R-:W-:-:S04]  /*7b50*/  USEL UR4, UR4, UR5, !UP0 ;  /* 0x0000000504047287 */ /* 0x000fc8000c000000 */
[----:B------:R-:W-:Y:S02]  /*7b60*/  IMAD.U32 R2, RZ, RZ, UR7 ;  /* 0x00000007ff027e24 */ /* 0x000fe4000f8e00ff */
[----:B------:R-:W-:-:S07]  /*7b70*/  IMAD.U32 R18, RZ, RZ, UR4 ;  /* 0x00000004ff127e24 */ /* 0x000fce000f8e00ff */
.L_x_191:
[----:B------:R-:W-:Y:S02]  /*7b80*/  LOP3.LUT P0, RZ, R0, 0xff, RZ, 0xc0, !PT ;  /* 0x000000ff00ff7812 */ /* 0x000fe4000780c0ff */
[----:B------:R-:W-:-:S11]  /*7b90*/  LOP3.LUT R116, R116, 0x1, RZ, 0x3c, !PT ;  /* 0x0000000174747812 */ /* 0x000fd600078e3cff */
[----:B------:R-:W-:Y:S05]  /*7ba0*/  @P0 BRA `(.L_x_194) ;  /* 0xffffff9c00540947 */ /* 0x000fea000383ffff */
[----:B------:R-:W-:Y:S05]  /*7bb0*/  EXIT ;  /* 0x000000000000794d */ /* 0x000fea0003800000 */
.L_x_13:
[----:B------:R-:W-:-:S08]  /*7bc0*/  ISETP.NE.AND P0, PT, RZ, UR8, PT ;  /* 0x00000008ff007c0c */ /* 0x000fd0000bf05270 */
[----:B-----5:R-:W0:-:S00]  /*7bd0*/  USETMAXREG.DEALLOC.CTAPOOL 0x28 ;  /* 0x00000028000079c8 */ /* 0x020e0000080e0500 */
[----:B------:R-:W-:Y:S05]  /*7be0*/  @P0 EXIT ;  /* 0x000000000000094d */ /* 0x000fea0003800000 */
[----:B0-----:R-:W-:Y:S01]  /*7bf0*/  LOP3.LUT P0, RZ, R5, 0xff, RZ, 0xc0, !PT ;  /* 0x000000ff05ff7812 */ /* 0x001fe2000780c0ff */
[----:B------:R-:W-:Y:S02]  /*7c00*/  IMAD.MOV.U32 R0, RZ, RZ, 0x1 ;  /* 0x00000001ff007424 */ /* 0x000fe400078e00ff */
[----:B------:R-:W-:-:S10]  /*7c10*/  IMAD.MOV.U32 R8, RZ, RZ, RZ ;  /* 0x000000ffff087224 */ /* 0x000fd400078e00ff */
[----:B------:R-:W-:Y:S05]  /*7c20*/  @!P0 BRA `(.L_x_195) ;  /* 0x0000000c00148947 */ /* 0x000fea0003800000 */
[----:B------:R-:W-:Y:S01]  /*7c30*/  LOP3.LUT P0, RZ, R4, 0x1f, RZ, 0xc0, !PT ;  /* 0x0000001f04ff7812 */ /* 0x000fe2000780c0ff */
[----:B------:R-:W-:Y:S01]  /*7c40*/  ULDC UR5, c[0x0][0x658] ;  /* 0x0001960000057ab9 */ /* 0x000fe20000000800 */
[----:B------:R-:W-:Y:S01]  /*7c50*/  UMOV UR6, 0xffffffff ;  /* 0xffffffff00067882 */ /* 0x000fe20000000000 */
[----:B------:R-:W-:Y:S01]  /*7c60*/  BSSY B0, `(.L_x_195) ;  /* 0x00000c1000007945 */ /* 0x000fe20003800000 */
[----:B------:R-:W-:Y:S01]  /*7c70*/  USHF.L.U32 UR6, UR6, UR5, URZ ;  /* 0x0000000506067299 */ /* 0x000fe2000800063f */
[C---:B------:R-:W-:Y:S01]  /*7c80*/  ISETP.NE.AND P3, PT, R3.reuse, RZ, PT ;  /* 0x000000ff0300720c */ /* 0x040fe20003f65270 */
[----:B------:R-:W-:Y:S01]  /*7c90*/  IMAD.MOV.U32 R9, RZ, RZ, 0x1 ;  /* 0x00000001ff097424 */ /* 0x000fe200078e00ff */
[----:B------:R-:W-:Y:S01]  /*7ca0*/  ISETP.NE.OR P0, PT, R3, RZ, !P0 ;  /* 0x000000ff0300720c */ /* 0x000fe20004705670 */
[----:B------:R-:W-:Y:S01]  /*7cb0*/  IMAD.MOV.U32 R0, RZ, RZ, 0x1 ;  /* 0x00000001ff007424 */ /* 0x000fe200078e00ff */
[----:B------:R-:W-:Y:S01]  /*7cc0*/  ULDC UR4, c[0x0][0x600] ;  /* 0x0001800000047ab9 */ /* 0x000fe20000000800 */
[----:B------:R-:W-:Y:S01]  /*7cd0*/  IMAD.MOV.U32 R8, RZ, RZ, RZ ;  /* 0x000000ffff087224 */ /* 0x000fe200078e00ff */
[----:B------:R-:W-:Y:S01]  /*7ce0*/  UMOV UR7, 0x1 ;  /* 0x0000000100077882 */ /* 0x000fe20000000000 */
[----:B------:R-:W-:-:S02]  /*7cf0*/  UIADD3 UR19, UR38, 0x1, URZ ;  /* 0x0000000126137890 */ /* 0x000fc4000fffe03f */
[----:B------:R-:W-:Y:S02]  /*7d00*/  ULOP3.LUT UR22, UR41, 0x2, URZ, 0xfc, !UPT ;  /* 0x0000000229167892 */ /* 0x000fe4000f8efc3f */
[----:B------:R-:W-:Y:S02]  /*7d10*/  UIADD3 UR4, UR4, -0x1, URZ ;  /* 0xffffffff04047890 */ /* 0x000fe4000fffe03f */
[----:B------:R-:W-:Y:S02]  /*7d20*/  USHF.L.U32 UR5, UR7, UR5, URZ ;  /* 0x0000000507057299 */ /* 0x000fe4000800063f */
[----:B------:R-:W-:Y:S01]  /*7d30*/  ULOP3.LUT UR6, URZ, UR6, URZ, 0x33, !UPT ;  /* 0x000000063f067292 */ /* 0x000fe2000f8e333f */
[----:B------:R-:W-:-:S11]  /*7d40*/  ULDC.64 UR20, c[0x0][0x198] ;  /* 0x0000660000147ab9 */ /* 0x000fd60000000a00 */
.L_x_207:
[----:B------:R-:W-:-:S03]  /*7d50*/  UMOV UR7, 0xffffffff ;  /* 0xffffffff00077882 */ /* 0x000fc60000000000 */
[----:B------:R-:W-:Y:S05]  /*7d60*/  BRA.DIV UR7, `(.L_x_196) ;  /* 0x0000001e07cc7947 */ /* 0x000fea000b800000 */
[----:B------:R-:W-:-:S13]  /*7d70*/  ELECT P6, URZ, PT ;  /* 0x00000000003f782f */ /* 0x000fda00038c0000 */
.L_x_248:
[----:B------:R-:W0:Y:S01]  /*7d80*/  LDC R3, c[0x0][0x28c] ;  /* 0x0000a300ff037b82 */ /* 0x000e220000000800 */
[----:B------:R-:W-:Y:S01]  /*7d90*/  BSSY B1, `(.L_x_197) ;  /* 0x0000038000017945 */ /* 0x000fe20003800000 */
[----:B0-----:R-:W-:-:S13]  /*7da0*/  ISETP.LT.OR P6, PT, R3, 0x1, !P6 ;  /* 0x000000010300780c */ /* 0x001fda00077c1670 */
[----:B------:R-:W-:Y:S05]  /*7db0*/  @P6 BRA `(.L_x_198) ;  /* 0x0000000000d46947 */ /* 0x000fea0003800000 */
[----:B------:R-:W-:Y:S02]  /*7dc0*/  IMAD R6, R2, 0xa0, RZ ;  /* 0x000000a002067824 */ /* 0x000fe400078e02ff */
[----:B------:R-:W-:Y:S02]  /*7dd0*/  IMAD.SHL.U32 R18, R18, 0x40, RZ ;  /* 0x0000004012127824 */ /* 0x000fe400078e00ff */
[----:B------:R-:W-:Y:S02]  /*7de0*/  IMAD.MOV.U32 R11, RZ, RZ, RZ ;  /* 0x000000ffff0b7224 */ /* 0x000fe400078e00ff */
[----:B------:R-:W-:Y:S02]  /*7df0*/  IMAD.U32 R12, RZ, RZ, UR19 ;  /* 0x00000013ff0c7e24 */ /* 0x000fe4000f8e00ff */
[----:B------:R-:W-:Y:S02]  /*7e00*/  IMAD.MOV.U32 R2, RZ, RZ, R0 ;  /* 0x000000ffff027224 */ /* 0x000fe400078e0000 */
[----:B------:R-:W-:-:S07]  /*7e10*/  IMAD.MOV.U32 R3, RZ, RZ, R8 ;  /* 0x000000ffff037224 */ /* 0x000fce00078e0008 */
.L_x_202:
[----:B------:R-:W0:Y:S01]  /*7e20*/  S2R R5, SR_CgaCtaId ;  /* 0x0000000000057919 */ /* 0x000e220000008800 */
[----:B------:R-:W-:-:S04]  /*7e30*/  MOV R4, 0x400 ;  /* 0x0000040000047802 */ /* 0x000fc80000000f00 */
[----:B0-----:R-:W-:Y:S02]  /*7e40*/  LEA R10, R5, R4, 0x18 ;  /* 0x00000004050a7211 */ /* 0x001fe400078ec0ff */
[----:B------:R-:W-:Y:S01]  /*7e50*/  SHF.L.U32 R4, R2, 0x1f, RZ ;  /* 0x0000001f02047819 */ /* 0x000fe200000006ff */
[----:B------:R-:W0:Y:S02]  /*7e60*/  @!P3 LDC R5, c[0x0][0x500] ;  /* 0x00014000ff05bb82 */ /* 0x000e240000000800 */
[----:B------:R-:W-:-:S04]  /*7e70*/  IMAD R7, R3, 0x8, R10 ;  /* 0x0000000803077824 */ /* 0x000fc800078e020a */
[----:B------:R-:W1:Y:S02]  /*7e80*/  SYNCS.PHASECHK.TRANS64.TRYWAIT P1, [R7+URZ+0x100], R4 ;  /* 0x00010004070075a7 */ /* 0x000e64000802017f */
[----:B-1----:R-:W-:Y:S05]  /*7e90*/  @!P1 BRA `(.L_x_199) ;  /* 0x0000001c00a09947 */ /* 0x002fea0003800000 */
.L_x_249:
[----:B------:R-:W-:Y:S01]  /*7ea0*/  UPRMT UR7, UR22, 0x9910, URZ ;  /* 0x0000991016077896 */ /* 0x000fe2000800003f */
[----:B0-----:R0:W-:Y:S03]  /*7eb0*/  @!P3 SYNCS.ARRIVE.TRANS64 RZ, [R7+URZ], R5 ;  /* 0x0000000507ffb9a7 */ /* 0x0011e6000800003f */
[----:B------:R-:W-:-:S06]  /*7ec0*/  UISETP.NE.AND UP0, UPT, UR7, 0x2, UPT ;  /* 0x000000020700788c */ /* 0x000fcc000bf05270 */
[----:B------:R-:W-:-:S13]  /*7ed0*/  PLOP3.LUT P1, PT, PT, PT, UP0, 0x80, 0x0 ;  /* 0x000000000000781c */ /* 0x000fda0003f2f008 */
[----:B0-----:R-:W-:Y:S05]  /*7ee0*/  @P1 BRA `(.L_x_200) ;  /* 0x0000000000041947 */ /* 0x001fea0003800000 */
[----:B------:R-:W-:Y:S01]  /*7ef0*/  BPT.TRAP 0x1 ;  /* 0x000000040000795c */ /* 0x000fe20000300000 */
.L_x_200:
[----:B------:R-:W-:Y:S05]  /*7f00*/  @P0 BRA `(.L_x_201) ;  /* 0x0000000000040947 */ /* 0x000fea0003800000 */
[----:B------:R-:W-:Y:S01]  /*7f10*/  BPT.TRAP 0x1 ;  /* 0x000000040000795c */ /* 0x000fe20000300000 */
.L_x_201:
[--C-:B-1----:R-:W-:Y:S01]  /*7f20*/  IMAD R4, R3, 0x800, R10.reuse ;  /* 0x0000080003047824 */ /* 0x102fe200078e020a */
[----:B------:R-:W-:Y:S01]  /*7f30*/  R2UR UR9, R7 ;  /* 0x00000000070972ca */ /* 0x000fe200000e0000 */
[C---:B------:R-:W-:Y:S01]  /*7f40*/  IMAD R10, R3.reuse, 0x1400, R10 ;  /* 0x00001400030a7824 */ /* 0x040fe200078e020a */
[----:B------:R-:W-:Y:S01]  /*7f50*/  UIADD3 UR14, UP0, UR20, 0xf0, URZ ;  /* 0x000000f0140e7890 */ /* 0x000fe2000ff1e03f */
[----:B------:R-:W-:Y:S01]  /*7f60*/  VIADD R12, R12, 0xffffffff ;  /* 0xffffffff0c0c7836 */ /* 0x000fe20000000000 */
[----:B------:R-:W-:Y:S01]  /*7f70*/  R2UR UR7, R4 ;  /* 0x00000000040772ca */ /* 0x000fe200000e0000 */
[----:B------:R-:W-:Y:S01]  /*7f80*/  UIADD3 UR24, UP1, UR20, 0x1f0, URZ ;  /* 0x000001f014187890 */ /* 0x000fe2000ff3e03f */
[----:B------:R-:W-:Y:S01]  /*7f90*/  R2UR UR8, R10 ;  /* 0x000000000a0872ca */ /* 0x000fe200000e0000 */
[----:B------:R-:W-:Y:S01]  /*7fa0*/  UIADD3.X UR15, URZ, UR21, URZ, UP0, !UPT ;  /* 0x000000153f0f7290 */ /* 0x000fe200087fe43f */
[----:B------:R-:W-:Y:S01]  /*7fb0*/  R2UR UR11, R18 ;  /* 0x00000000120b72ca */ /* 0x000fe200000e0000 */
[----:B------:R-:W-:Y:S01]  /*7fc0*/  VIADD R3, R3, 0x1 ;  /* 0x0000000103037836 */ /* 0x000fe20000000000 */
[----:B------:R-:W-:Y:S01]  /*7fd0*/  R2UR UR10, R11 ;  /* 0x000000000b0a72ca */ /* 0x000fe200000e0000 */
[----:B------:R-:W-:Y:S01]  /*7fe0*/  UIADD3.X UR25, URZ, UR21, URZ, UP1, !UPT ;  /* 0x000000153f197290 */ /* 0x000fe20008ffe43f */
[----:B------:R-:W-:Y:S01]  /*7ff0*/  R2UR UR12, R19 ;  /* 0x00000000130c72ca */ /* 0x000fe200000e0000 */
[----:B------:R-:W-:Y:S01]  /*8000*/  UMOV UR16, 0x0 ;  /* 0x0000000000107882 */ /* 0x000fe20000000000 */
[----:B------:R-:W-:Y:S01]  /*8010*/  R2UR UR18, R6 ;  /* 0x00000000061272ca */ /* 0x000fe200000e0000 */
[----:B------:R-:W-:Y:S01]  /*8020*/  UMOV UR17, 0x10000000 ;  /* 0x1000000000117882 */ /* 0x000fe20000000000 */
[----:B------:R-:W-:Y:S01]  /*8030*/  ISETP.GT.AND P2, PT, R12, 0x1, PT ;  /* 0x000000010c00780c */ /* 0x000fe20003f44270 */
[----:B------:R-:W-:Y:S01]  /*8040*/  UIADD3 UR7, UR7, 0x300, URZ ;  /* 0x0000030007077890 */ /* 0x000fe2000fffe03f */
[----:B------:R-:W-:Y:S01]  /*8050*/  ISETP.NE.AND P1, PT, R3, 0x20, PT ;  /* 0x000000200300780c */ /* 0x000fe20003f25270 */
[----:B------:R-:W-:Y:S01]  /*8060*/  UIADD3 UR13, UR8, 0x10300, URZ ;  /* 0x00010300080d7890 */ /* 0x000fe2000fffe03f */
[----:B------:R-:W-:-:S02]  /*8070*/  VIADD R11, R11, 0x10 ;  /* 0x000000100b0b7836 */ /* 0x000fc40000000000 */
[----:B------:R-:W-:Y:S02]  /*8080*/  SEL R5, RZ, 0x1, P1 ;  /* 0x00000001ff057807 */ /* 0x000fe40000800000 */
[----:B------:R-:W-:Y:S01]  /*8090*/  UMOV UR8, UR7 ;  /* 0x0000000700087c82 */ /* 0x000fe20008000000 */
[----:B------:R-:W-:Y:S01]  /*80a0*/  SEL R3, R3, RZ, P1 ;  /* 0x000000ff03037207 */ /* 0x000fe20000800000 */
[----:B------:R0:W-:Y:S01]  /*80b0*/  UTMALDG.3D [UR8], [UR14], desc[UR16] ;  /* 0x000010080e0075b4 */ /* 0x0001e20008011000 */
[----:B------:R-:W-:Y:S01]  /*80c0*/  LOP3.LUT R2, R2, R5, RZ, 0x3c, !PT ;  /* 0x0000000502027212 */ /* 0x000fe200078e3cff */
[----:B0-----:R-:W-:Y:S01]  /*80d0*/  UMOV UR8, UR13 ;  /* 0x0000000d00087c82 */ /* 0x001fe20008000000 */
[----:B------:R-:W-:Y:S02]  /*80e0*/  UMOV UR11, UR18 ;  /* 0x00000012000b7c82 */ /* 0x000fe40008000000 */
[----:B------:R0:W-:Y:S02]  /*80f0*/  UTMALDG.3D [UR8], [UR24], desc[UR16] ;  /* 0x00001008180075b4 */ /* 0x0001e40008011000 */
[----:B0-----:R-:W-:Y:S05]  /*8100*/  @P2 BRA `(.L_x_202) ;  /* 0xfffffffc00442947 */ /* 0x001fea000383ffff */
.L_x_198:
[----:B------:R-:W-:Y:S05]  /*8110*/  BSYNC B1 ;  /* 0x0000000000017941 */ /* 0x000fea0003800000 */
.L_x_197:
[----:B------:R-:W-:Y:S01]  /*8120*/  LOP3.LUT P4, RZ, R9, 0xff, RZ, 0xc0, !PT ;  /* 0x000000ff09ff7812 */ /* 0x000fe2000788c0ff */
[----:B------:R-:W-:Y:S01]  /*8130*/  VIADD R8, R8, UR38 ;  /* 0x0000002608087c36 */ /* 0x000fe20008000000 */
[----:B------:R-:W-:Y:S01]  /*8140*/  ULDC.64 UR8, c[0x0][0x650] ;  /* 0x0001940000087ab9 */ /* 0x000fe20000000a00 */
[----:B------:R-:W-:Y:S01]  /*8150*/  BSSY B1, `(.L_x_203) ;  /* 0x000006f000017945 */ /* 0x000fe20003800000 */
[----:B------:R-:W-:Y:S01]  /*8160*/  IMAD.MOV.U32 R18, RZ, RZ, -0x1 ;  /* 0xffffffffff127424 */ /* 0x000fe200078e00ff */
[----:B------:R-:W-:Y:S01]  /*8170*/  PRMT R9, RZ, 0x7610, R9 ;  /* 0x00007610ff097816 */ /* 0x000fe20000000009 */
[----:B------:R-:W-:Y:S01]  /*8180*/  IMAD.MOV.U32 R19, RZ, RZ, -0x1 ;  /* 0xffffffffff137424 */ /* 0x000fe200078e00ff */
[C---:B------:R-:W-:Y:S02]  /*8190*/  ISETP.GT.U32.AND P1, PT, R8.reuse, 0x1f, PT ;  /* 0x0000001f0800780c */ /* 0x040fe40003f24070 */
[----:B------:R-:W-:Y:S02]  /*81a0*/  SHF.R.U32.HI R2, RZ, 0x5, R8 ;  /* 0x00000005ff027819 */ /* 0x000fe40000011608 */
[----:B------:R-:W-:-:S02]  /*81b0*/  LOP3.LUT R8, R8, 0x1f, RZ, 0xc0, !PT ;  /* 0x0000001f08087812 */ /* 0x000fc400078ec0ff */
[----:B------:R-:W0:Y:S01]  /*81c0*/  @P4 S2R R4, SR_CgaCtaId ;  /* 0x0000000000044919 */ /* 0x000e220000008800 */
[----:B------:R-:W-:Y:S02]  /*81d0*/  @P4 MOV R3, 0x400 ;  /* 0x0000040000034802 */ /* 0x000fe40000000f00 */
[----:B------:R-:W-:-:S04]  /*81e0*/  LOP3.LUT R2, R2, 0x1, RZ, 0xc0, !PT ;  /* 0x0000000102027812 */ /* 0x000fc800078ec0ff */
[----:B------:R-:W-:Y:S02]  /*81f0*/  ISETP.NE.U32.AND P2, PT, R2, 0x1, PT ;  /* 0x000000010200780c */ /* 0x000fe40003f45070 */
[----:B0-----:R-:W-:Y:S01]  /*8200*/  @P4 LEA R3, R4, R3, 0x18 ;  /* 0x0000000304034211 */ /* 0x001fe200078ec0ff */
[----:B------:R-:W-:-:S03]  /*8210*/  IMAD.U32 R4, RZ, RZ, UR38 ;  /* 0x00000026ff047e24 */ /* 0x000fc6000f8e00ff */
[----:B------:R0:W-:Y:S01]  /*8220*/  @P4 SYNCS.ARRIVE.TRANS64.A1T0 RZ, [R3+URZ+0x238], RZ ;  /* 0x000238ff03ff49a7 */ /* 0x0001e2000810003f */
[----:B------:R-:W-:Y:S02]  /*8230*/  IADD3 R16, P4, R16, UR36, RZ ;  /* 0x0000002410107c10 */ /* 0x000fe4000ff9e0ff */
[----:B------:R-:W-:Y:S02]  /*8240*/  ISETP.LT.U32.AND P1, PT, R4, 0x20, P1 ;  /* 0x000000200400780c */ /* 0x000fe40000f21070 */
[----:B------:R-:W-:Y:S02]  /*8250*/  IADD3.X R17, R17, UR40, RZ, P4, !PT ;  /* 0x0000002811117c10 */ /* 0x000fe4000a7fe4ff */
[----:B------:R-:W-:Y:S02]  /*8260*/  ISETP.GE.U32.AND P4, PT, R16, UR8, PT ;  /* 0x0000000810007c0c */ /* 0x000fe4000bf86070 */
[----:B0-----:R-:W-:Y:S02]  /*8270*/  SEL R3, RZ, 0x1, !P1 ;  /* 0x00000001ff037807 */ /* 0x001fe40004800000 */
[----:B------:R-:W-:-:S02]  /*8280*/  ISETP.GE.U32.AND.EX P1, PT, R17, UR9, PT, P4 ;  /* 0x0000000911007c0c */ /* 0x000fc4000bf26140 */
[----:B------:R-:W-:-:S04]  /*8290*/  ISETP.GT.U32.AND P2, PT, R4, 0x1f, !P2 ;  /* 0x0000001f0400780c */ /* 0x000fc80005744070 */
[----:B------:R-:W-:-:S04]  /*82a0*/  SEL R2, RZ, 0x1, !P2 ;  /* 0x00000001ff027807 */ /* 0x000fc80005000000 */
[--C-:B------:R-:W-:Y:S01]  /*82b0*/  LOP3.LUT R0, R2, R0, R3.reuse, 0x96, !PT ;  /* 0x0000000002007212 */ /* 0x100fe200078e9603 */
[----:B------:R-:W-:Y:S01]  /*82c0*/  IMAD.MOV.U32 R2, RZ, RZ, -0x1 ;  /* 0xffffffffff027424 */ /* 0x000fe200078e00ff */
[----:B------:R-:W-:Y:S01]  /*82d0*/  PRMT R3, RZ, 0x7610, R3 ;  /* 0x00007610ff037816 */ /* 0x000fe20000000003 */
[----:B------:R-:W-:Y:S06]  /*82e0*/  @P1 BRA `(.L_x_204) ;  /* 0x0000000400541947 */ /* 0x000fec0003800000 */
[----:B------:R-:W0:Y:S01]  /*82f0*/  S2UR UR7, SR_CTAID.X ;  /* 0x00000000000779c3 */ /* 0x000e220000002500 */
[----:B------:R-:W-:Y:S01]  /*8300*/  ULDC.64 UR8, c[0x0][0x628] ;  /* 0x00018a0000087ab9 */ /* 0x000fe20000000a00 */
[----:B------:R-:W-:Y:S01]  /*8310*/  ULDC UR10, c[0x0][0x150] ;  /* 0x00005400000a7ab9 */ /* 0x000fe20000000800 */
[----:B------:R-:W-:Y:S01]  /*8320*/  ISETP.NE.U32.AND P1, PT, RZ, UR8, PT ;  /* 0x00000008ff007c0c */ /* 0x000fe2000bf25070 */
[----:B------:R-:W-:Y:S01]  /*8330*/  ULDC UR11, c[0x0][0x630] ;  /* 0x00018c00000b7ab9 */ /* 0x000fe20000000800 */
[----:B------:R-:W-:Y:S01]  /*8340*/  ULDC UR13, c[0x0][0x154] ;  /* 0x00005500000d7ab9 */ /* 0x000fe20000000800 */
[----:B------:R-:W-:Y:S01]  /*8350*/  IMAD.MOV.U32 R2, RZ, RZ, R16 ;  /* 0x000000ffff027224 */ /* 0x000fe200078e0010 */
[----:B------:R-:W-:Y:S01]  /*8360*/  ISETP.NE.AND.EX P1, PT, RZ, UR9, PT, P1 ;  /* 0x00000009ff007c0c */ /* 0x000fe2000bf25310 */
[----:B------:R-:W1:Y:S01]  /*8370*/  S2UR UR12, SR_CTAID.Y ;  /* 0x00000000000c79c3 */ /* 0x000e620000002600 */
[----:B0-----:R-:W-:-:S05]  /*8380*/  I2FP.F32.U32 R3, UR7 ;  /* 0x0000000700037c45 */ /* 0x001fca0008201000 */
[----:B------:R-:W-:Y:S01]  /*8390*/  FMUL R10, R3, UR10 ;  /* 0x0000000a030a7c20 */ /* 0x000fe20008400000 */
[----:B------:R-:W-:-:S05]  /*83a0*/  IMAD.MOV.U32 R3, RZ, RZ, R17 ;  /* 0x000000ffff037224 */ /* 0x000fca00078e0011 */
[----:B------:R-:W-:Y:S05]  /*83b0*/  @!P1 BRA `(.L_x_205) ;  /* 0x0000000000289947 */ /* 0x000fea0003800000 */
[----:B------:R-:W-:Y:S02]  /*83c0*/  ULDC UR10, c[0x0][0x634] ;  /* 0x00018d00000a7ab9 */ /* 0x000fe40000000800 */
[----:B------:R-:W-:-:S05]  /*83d0*/  IADD3 R7, P1, R16, UR10, RZ ;  /* 0x0000000a10077c10 */ /* 0x000fca000ff3e0ff */
[----:B------:R-:W-:-:S04]  /*83e0*/  IMAD.X R11, RZ, RZ, R17, P1 ;  /* 0x000000ffff0b7224 */ /* 0x000fc800008e0611 */
[----:B------:R-:W-:-:S04]  /*83f0*/  IMAD.WIDE.U32 R4, R11, UR8, RZ ;  /* 0x000000080b047c25 */ /* 0x000fc8000f8e00ff */
[----:B------:R-:W-:-:S04]  /*8400*/  IMAD.WIDE.U32 R4, P1, R7, UR9, R4 ;  /* 0x0000000907047c25 */ /* 0x000fc8000f820004 */
[----:B------:R-:W-:-:S04]  /*8410*/  IMAD.WIDE.U32 R6, R7, UR8, RZ ;  /* 0x0000000807067c25 */ /* 0x000fc8000f8e00ff */
[----:B------:R-:W-:Y:S01]  /*8420*/  IMAD.X R3, RZ, RZ, RZ, P1 ;  /* 0x000000ffff037224 */ /* 0x000fe200008e06ff */
[----:B------:R-:W-:Y:S01]  /*8430*/  IADD3 RZ, P1, R7, R4, RZ ;  /* 0x0000000407ff7210 */ /* 0x000fe20007f3e0ff */
[----:B------:R-:W-:-:S04]  /*8440*/  IMAD.MOV.U32 R2, RZ, RZ, R5 ;  /* 0x000000ffff027224 */ /* 0x000fc800078e0005 */
[----:B------:R-:W-:-:S08]  /*8450*/  IMAD.WIDE.U32.X R2, R11, UR9, R2, P1 ;  /* 0x000000090b027c25 */ /* 0x000fd000088e0402 */
.L_x_205:
[--C-:B------:R-:W-:Y:S01]  /*8460*/  SHF.R.U64 R19, R2, UR11, R3.reuse ;  /* 0x0000000b02137c19 */ /* 0x100fe20008001203 */
[----:B------:R-:W0:Y:S01]  /*8470*/  F2I.U32.TRUNC.NTZ R10, R10 ;  /* 0x0000000a000a7305 */ /* 0x000e22000020f000 */
[----:B------:R-:W-:Y:S01]  /*8480*/  SHF.R.U32.HI R2, RZ, UR11, R3 ;  /* 0x0000000bff027c19 */ /* 0x000fe20008011603 */
[----:B------:R-:W-:Y:S01]  /*8490*/  ULDC.64 UR8, c[0x0][0x620] ;  /* 0x0001880000087ab9 */ /* 0x000fe20000000a00 */
[----:B------:R-:W-:Y:S01]  /*84a0*/  IADD3 R5, P1, RZ, -R19, RZ ;  /* 0x80000013ff057210 */ /* 0x000fe20007f3e0ff */
[----:B------:R-:W-:Y:S01]  /*84b0*/  ULDC.64 UR14, c[0x0][0x640] ;  /* 0x00019000000e7ab9 */ /* 0x000fe20000000a00 */
[----:B-1----:R-:W-:Y:S01]  /*84c0*/  I2FP.F32.U32 R4, UR12 ;  /* 0x0000000c00047c45 */ /* 0x002fe20008201000 */
[----:B------:R-:W1:Y:S01]  /*84d0*/  LDC R15, c[0x0][0x610] ;  /* 0x00018400ff0f7b82 */ /* 0x000e620000000800 */
[----:B------:R-:W-:Y:S01]  /*84e0*/  ULDC UR11, c[0x0][0x658] ;  /* 0x00019600000b7ab9 */ /* 0x000fe20000000800 */
[----:B------:R-:W-:Y:S01]  /*84f0*/  IMAD.X R2, RZ, RZ, ~R2, P1 ;  /* 0x000000ffff027224 */ /* 0x000fe200008e0e02 */
[----:B------:R-:W-:Y:S01]  /*8500*/  ISETP.NE.U32.AND P1, PT, RZ, UR14, PT ;  /* 0x0000000eff007c0c */ /* 0x000fe2000bf25070 */
[----:B------:R-:W-:Y:S01]  /*8510*/  FMUL R6, R4, UR13 ;  /* 0x0000000d04067c20 */ /* 0x000fe20008400000 */
[----:B------:R-:W-:Y:S01]  /*8520*/  ULDC UR13, c[0x0][0x648] ;  /* 0x00019200000d7ab9 */ /* 0x000fe20000000800 */
[----:B------:R-:W-:Y:S01]  /*8530*/  IMAD R4, R2, UR8, RZ ;  /* 0x0000000802047c24 */ /* 0x000fe2000f8e02ff */
[----:B------:R-:W-:Y:S01]  /*8540*/  ISETP.NE.AND.EX P1, PT, RZ, UR15, PT, P1 ;  /* 0x0000000fff007c0c */ /* 0x000fe2000bf25310 */
[C---:B------:R-:W-:Y:S01]  /*8550*/  IMAD.WIDE.U32 R2, R5.reuse, UR8, R16 ;  /* 0x0000000805027c25 */ /* 0x040fe2000f8e0010 */
[----:B0-----:R-:W-:Y:S01]  /*8560*/  R2UR UR8, R10 ;  /* 0x000000000a0872ca */ /* 0x001fe200000e0000 */
[----:B------:R-:W0:Y:S02]  /*8570*/  F2I.U32.TRUNC.NTZ R6, R6 ;  /* 0x0000000600067305 */ /* 0x000e24000020f000 */
[----:B------:R-:W-:Y:S01]  /*8580*/  IMAD R5, R5, UR9, R4 ;  /* 0x0000000905057c24 */ /* 0x000fe2000f8e0204 */
[----:B------:R-:W-:-:S03]  /*8590*/  ULDC UR9, c[0x0][0x618] ;  /* 0x0001860000097ab9 */ /* 0x000fc60000000800 */
[----:B------:R-:W-:-:S05]  /*85a0*/  IMAD.IADD R3, R3, 0x1, R5 ;  /* 0x0000000103037824 */ /* 0x000fca00078e0205 */
[--C-:B------:R-:W-:Y:S02]  /*85b0*/  SHF.R.U64 R10, R2, UR9, R3.reuse ;  /* 0x00000009020a7c19 */ /* 0x100fe40008001203 */
[----:B------:R-:W-:Y:S01]  /*85c0*/  SHF.R.U32.HI R3, RZ, UR9, R3 ;  /* 0x00000009ff037c19 */ /* 0x000fe20008011603 */
[----:B------:R-:W-:Y:S01]  /*85d0*/  ULDC UR9, c[0x0][0x608] ;  /* 0x0001820000097ab9 */ /* 0x000fe20000000800 */
[----:B0-----:R-:W-:Y:S02]  /*85e0*/  R2UR UR10, R6 ;  /* 0x00000000060a72ca */ /* 0x001fe400000e0000 */
[--C-:B------:R-:W-:Y:S02]  /*85f0*/  SHF.R.U64 R12, R10, UR9, R3.reuse ;  /* 0x000000090a0c7c19 */ /* 0x100fe40008001203 */
[----:B------:R-:W-:Y:S01]  /*8600*/  SHF.R.U32.HI R3, RZ, UR9, R3 ;  /* 0x00000009ff037c19 */ /* 0x000fe20008011603 */
[----:B------:R-:W-:-:S03]  /*8610*/  UIADD3 UR9, -UR8, URZ, URZ ;  /* 0x0000003f08097290 */ /* 0x000fc6000fffe13f */
[--C-:B------:R-:W-:Y:S01]  /*8620*/  SHF.R.U64 R13, R12, UR11, R3.reuse ;  /* 0x0000000b0c0d7c19 */ /* 0x100fe20008001203 */
[----:B------:R-:W-:Y:S01]  /*8630*/  ULDC UR8, c[0x0][0x144] ;  /* 0x0000510000087ab9 */ /* 0x000fe20000000800 */
[----:B------:R-:W-:-:S03]  /*8640*/  SHF.R.U32.HI R3, RZ, UR11, R3 ;  /* 0x0000000bff037c19 */ /* 0x000fc60008011603 */
[----:B------:R-:W-:Y:S01]  /*8650*/  IMAD.MOV.U32 R2, RZ, RZ, R13 ;  /* 0x000000ffff027224 */ /* 0x000fe200078e000d */
[----:B------:R-:W-:Y:S06]  /*8660*/  @!P1 BRA `(.L_x_206) ;  /* 0x0000000000289947 */ /* 0x000fec0003800000 */
        /* <DEDUP_REMOVED lines=10> */
.L_x_206:
[----:B------:R-:W-:Y:S01]  /*8710*/  UISETP.NE.AND UP0, UPT, UR39, URZ, UPT ;  /* 0x0000003f2700728c */ /* 0x000fe2000bf05270 */
[----:B------:R-:W-:Y:S01]  /*8720*/  SHF.R.U64 R3, R2, UR13, R3 ;  /* 0x0000000d02037c19 */ /* 0x000fe20008001203 */
[----:B------:R-:W-:Y:S01]  /*8730*/  UIADD3 UR10, -UR10, URZ, URZ ;  /* 0x0000003f0a0a7290 */ /* 0x000fe2000fffe13f */
[----:B------:R-:W-:Y:S01]  /*8740*/  LOP3.LUT R2, R12, UR6, RZ, 0xc0, !PT ;  /* 0x000000060c027c12 */ /* 0x000fe2000f8ec0ff */
[----:B------:R-:W-:Y:S01]  /*8750*/  UIMAD UR7, UR8, UR9, UR7 ;  /* 0x00000009080772a4 */ /* 0x000fe2000f8e0207 */
[----:B------:R-:W-:Y:S01]  /*8760*/  LOP3.LUT R5, R10, UR4, RZ, 0xc0, !PT ;  /* 0x000000040a057c12 */ /* 0x000fe2000f8ec0ff */
[----:B------:R-:W-:Y:S01]  /*8770*/  IMAD.MOV R4, RZ, RZ, -R3 ;  /* 0x000000ffff047224 */ /* 0x000fe200078e0a03 */
[----:B------:R-:W-:Y:S01]  /*8780*/  ULDC UR8, c[0x0][0x148] ;  /* 0x0000520000087ab9 */ /* 0x000fe20000000800 */
[----:B------:R-:W-:Y:S01]  /*8790*/  IMAD R18, R3, UR5, R2 ;  /* 0x0000000503127c24 */ /* 0x000fe2000f8e0202 */
[----:B------:R-:W-:Y:S01]  /*87a0*/  PLOP3.LUT P1, PT, PT, PT, UP0, 0x80, 0x0 ;  /* 0x000000000000781c */ /* 0x000fe20003f2f008 */
[----:B------:R-:W-:Y:S01]  /*87b0*/  IMAD.MOV.U32 R3, RZ, RZ, 0x1 ;  /* 0x00000001ff037424 */ /* 0x000fe200078e00ff */
[----:B------:R-:W-:-:S03]  /*87c0*/  @UP0 UIMAD UR7, UR8, UR10, UR12 ;  /* 0x0000000a080702a4 */ /* 0x000fc6000f8e020c */
[----:B------:R-:W-:Y:S02]  /*87d0*/  ULDC UR8, c[0x0][0x638] ;  /* 0x00018e0000087ab9 */ /* 0x000fe40000000800 */
[----:B------:R-:W-:Y:S02]  /*87e0*/  IMAD R2, R4, UR8, R13 ;  /* 0x0000000804027c24 */ /* 0x000fe4000f8e020d */
[----:B-1----:R-:W-:Y:S01]  /*87f0*/  IMAD R18, R18, R15, UR7 ;  /* 0x0000000712127e24 */ /* 0x002fe2000f8e020f */
[----:B------:R-:W-:Y:S02]  /*8800*/  ULDC UR7, c[0x0][0x600] ;  /* 0x0001800000077ab9 */ /* 0x000fe40000000800 */
[----:B------:R-:W-:-:S05]  /*8810*/  IMAD R5, R2, UR7, R5 ;  /* 0x0000000702057c24 */ /* 0x000fca000f8e0205 */
[----:B------:R-:W-:Y:S02]  /*8820*/  SEL R2, R5, R18, !P1 ;  /* 0x0000001205027207 */ /* 0x000fe40004800000 */
[----:B------:R-:W-:-:S07]  /*8830*/  SEL R18, R18, R5, !P1 ;  /* 0x0000000512127207 */ /* 0x000fce0004800000 */
.L_x_204:
[----:B------:R-:W-:Y:S05]  /*8840*/  BSYNC B1 ;  /* 0x0000000000017941 */ /* 0x000fea0003800000 */
.L_x_203:
[----:B------:R-:W-:-:S13]  /*8850*/  LOP3.LUT P1, RZ, R3, 0xff, RZ, 0xc0, !PT ;  /* 0x000000ff03ff7812 */ /* 0x000fda000782c0ff */
[----:B------:R-:W-:Y:S05]  /*8860*/  @P1 BRA `(.L_x_207) ;  /* 0xfffffff400381947 */ /* 0x000fea000383ffff */
[----:B------:R-:W-:Y:S05]  /*8870*/  BSYNC B0 ;  /* 0x0000000000007941 */ /* 0x000fea0003800000 */
.L_x_195:
[----:B------:R-:W-:-:S03]  /*8880*/  UMOV UR7, 0xffffffff ;  /* 0xffffffff00077882 */ /* 0x000fc60000000000 */
[----:B------:R-:W-:Y:S05]  /*8890*/  BRA.DIV UR7, `(.L_x_208) ;  /* 0x0000001607347947 */ /* 0x000fea000b800000 */
[----:B------:R-:W-:-:S13]  /*88a0*/  ELECT P6, URZ, PT ;  /* 0x00000000003f782f */ /* 0x000fda00038c0000 */
.L_x_252:
[----:B------:R-:W-:Y:S04]  /*88b0*/  BSSY B0, `(.L_x_209) ;  /* 0x0000128000007945 */ /* 0x000fe80003800000 */
[----:B------:R-:W-:Y:S05]  /*88c0*/  @!P6 BRA `(.L_x_210) ;  /* 0x000000100098e947 */ /* 0x000fea0003800000 */
[----:B------:R-:W-:-:S04]  /*88d0*/  ULOP3.LUT UR7, UR41, 0x2, URZ, 0xfc, !UPT ;  /* 0x0000000229077892 */ /* 0x000fc8000f8efc3f */
[----:B------:R-:W-:-:S06]  /*88e0*/  UISETP.NE.AND UP0, UPT, UR7, 0x3, UPT ;  /* 0x000000030700788c */ /* 0x000fcc000bf05270 */
[----:B------:R-:W-:-:S13]  /*88f0*/  PLOP3.LUT P0, PT, PT, PT, UP0, 0x80, 0x0 ;  /* 0x000000000000781c */ /* 0x000fda0003f0f008 */
[----:B------:R-:W-:Y:S05]  /*8900*/  @!P0 BRA `(.L_x_211) ;  /* 0x0000000000048947 */ /* 0x000fea0003800000 */
[----:B------:R-:W-:Y:S01]  /*8910*/  BPT.TRAP 0x1 ;  /* 0x000000040000795c */ /* 0x000fe20000300000 */
.L_x_211:
[----:B------:R-:W0:Y:S01]  /*8920*/  S2R R3, SR_CgaCtaId ;  /* 0x0000000000037919 */ /* 0x000e220000008800 */
[----:B------:R-:W-:-:S04]  /*8930*/  MOV R2, 0x400 ;  /* 0x0000040000027802 */ /* 0x000fc80000000f00 */
[----:B0-----:R-:W-:Y:S02]  /*8940*/  LEA R3, R3, R2, 0x18 ;  /* 0x0000000203037211 */ /* 0x001fe400078ec0ff */
[----:B------:R-:W-:-:S03]  /*8950*/  SHF.L.U32 R2, R0, 0x1f, RZ ;  /* 0x0000001f00027819 */ /* 0x000fc600000006ff */
[----:B------:R-:W-:-:S04]  /*8960*/  VIADD R3, R3, 0x100 ;  /* 0x0000010003037836 */ /* 0x000fc80000000000 */
[C---:B------:R-:W-:Y:S02]  /*8970*/  IMAD R7, R8.reuse, 0x8, R3 ;  /* 0x0000000808077824 */ /* 0x040fe400078e0203 */
[----:B------:R-:W-:Y:S02]  /*8980*/  VIADD R8, R8, 0x1 ;  /* 0x0000000108087836 */ /* 0x000fe40000000000 */
[----:B------:R-:W0:Y:S03]  /*8990*/  SYNCS.PHASECHK.TRANS64.TRYWAIT P0, [R7+URZ], R2 ;  /* 0x00000002070075a7 */ /* 0x000e26000800017f */
[----:B------:R-:W-:-:S04]  /*89a0*/  ISETP.NE.AND P1, PT, R8, 0x20, PT ;  /* 0x000000200800780c */ /* 0x000fc80003f25270 */
[----:B------:R-:W-:Y:S02]  /*89b0*/  SEL R5, RZ, 0x1, P1 ;  /* 0x00000001ff057807 */ /* 0x000fe40000800000 */
[----:B------:R-:W-:Y:S02]  /*89c0*/  SEL R8, R8, RZ, P1 ;  /* 0x000000ff08087207 */ /* 0x000fe40000800000 */
[----:B------:R-:W-:-:S03]  /*89d0*/  LOP3.LUT R5, R0, R5, RZ, 0x3c, !PT ;  /* 0x0000000500057212 */ /* 0x000fc600078e3cff */
[----:B------:R-:W-:Y:S01]  /*89e0*/  IMAD R9, R8, 0x8, R3 ;  /* 0x0000000808097824 */ /* 0x000fe200078e0203 */
[----:B------:R-:W-:Y:S01]  /*89f0*/  SHF.L.U32 R4, R5, 0x1f, RZ ;  /* 0x0000001f05047819 */ /* 0x000fe200000006ff */
[----:B0-----:R-:W-:Y:S06]  /*8a00*/  @!P0 BRA `(.L_x_212) ;  /* 0x0000001000f88947 */ /* 0x001fec0003800000 */
.L_x_253:
[----:B------:R-:W1:Y:S01]  /*8a10*/  SYNCS.PHASECHK.TRANS64.TRYWAIT P0, [R9+URZ], R4 ;  /* 0x00000004090075a7 */ /* 0x000e62000800017f */
[----:B------:R-:W-:-:S05]  /*8a20*/  VIADD R0, R8, 0x1 ;  /* 0x0000000108007836 */ /* 0x000fca0000000000 */
[----:B------:R-:W-:-:S04]  /*8a30*/  ISETP.NE.AND P1, PT, R0, 0x20, PT ;  /* 0x000000200000780c */ /* 0x000fc80003f25270 */
[----:B0-----:R-:W-:Y:S02]  /*8a40*/  SEL R2, RZ, 0x1, P1 ;  /* 0x00000001ff027807 */ /* 0x001fe40000800000 */
[----:B------:R-:W-:Y:S02]  /*8a50*/  SEL R0, R0, RZ, P1 ;  /* 0x000000ff00007207 */ /* 0x000fe40000800000 */
[----:B------:R-:W-:-:S03]  /*8a60*/  LOP3.LUT R7, R5, R2, RZ, 0x3c, !PT ;  /* 0x0000000205077212 */ /* 0x000fc600078e3cff */
[----:B------:R-:W-:Y:S01]  /*8a70*/  IMAD R6, R0, 0x8, R3 ;  /* 0x0000000800067824 */ /* 0x000fe200078e0203 */
[----:B------:R-:W-:Y:S01]  /*8a80*/  SHF.L.U32 R5, R7, 0x1f, RZ ;  /* 0x0000001f07057819 */ /* 0x000fe200000006ff */
[----:B-1----:R-:W-:Y:S06]  /*8a90*/  @!P0 BRA `(.L_x_213) ;  /* 0x0000001000e88947 */ /* 0x002fec0003800000 */
.L_x_254:
[----:B------:R-:W1:Y:S01]  /*8aa0*/  SYNCS.PHASECHK.TRANS64.TRYWAIT P0, [R6+URZ], R5 ;  /* 0x00000005060075a7 */ /* 0x000e62000800017f */
[----:B------:R-:W-:-:S05]  /*8ab0*/  VIADD R0, R0, 0x1 ;  /* 0x0000000100007836 */ /* 0x000fca0000000000 */
[----:B------:R-:W-:-:S04]  /*8ac0*/  ISETP.NE.AND P1, PT, R0, 0x20, PT ;  /* 0x000000200000780c */ /* 0x000fc80003f25270 */
[----:B------:R-:W-:Y:S02]  /*8ad0*/  SEL R2, RZ, 0x1, P1 ;  /* 0x00000001ff027807 */ /* 0x000fe40000800000 */
[----:B------:R-:W-:Y:S02]  /*8ae0*/  SEL R0, R0, RZ, P1 ;  /* 0x000000ff00007207 */ /* 0x000fe40000800000 */
[----:B------:R-:W-:-:S03]  /*8af0*/  LOP3.LUT R7, R7, R2, RZ, 0x3c, !PT ;  /* 0x0000000207077212 */ /* 0x000fc600078e3cff */
[----:B0-----:R-:W-:Y:S01]  /*8b00*/  IMAD R9, R0, 0x8, R3 ;  /* 0x0000000800097824 */ /* 0x001fe200078e0203 */
[----:B------:R-:W-:Y:S01]  /*8b10*/  SHF.L.U32 R4, R7, 0x1f, RZ ;  /* 0x0000001f07047819 */ /* 0x000fe200000006ff */
[----:B-1----:R-:W-:Y:S06]  /*8b20*/  @!P0 BRA `(.L_x_214) ;  /* 0x0000001000d88947 */ /* 0x002fec0003800000 */
.L_x_255:
        /* <DEDUP_REMOVED lines=9> */
.L_x_256:
        /* <DEDUP_REMOVED lines=9> */
.L_x_257:
        /* <DEDUP_REMOVED lines=9> */
.L_x_258:
        /* <DEDUP_REMOVED lines=9> */
.L_x_259:
        /* <DEDUP_REMOVED lines=9> */
.L_x_260:
        /* <DEDUP_REMOVED lines=9> */
.L_x_261:
        /* <DEDUP_REMOVED lines=9> */
.L_x_262:
        /* <DEDUP_REMOVED lines=9> */
.L_x_263:
        /* <DEDUP_REMOVED lines=9> */
.L_x_264:
        /* <DEDUP_REMOVED lines=9> */
.L_x_265:
        /* <DEDUP_REMOVED lines=9> */
.L_x_266:
        /* <DEDUP_REMOVED lines=9> */
.L_x_267:
        /* <DEDUP_REMOVED lines=9> */
.L_x_268:
        /* <DEDUP_REMOVED lines=9> */
.L_x_269:
        /* <DEDUP_REMOVED lines=9> */
.L_x_270:
        /* <DEDUP_REMOVED lines=9> */
.L_x_271:
        /* <DEDUP_REMOVED lines=9> */
.L_x_272:
        /* <DEDUP_REMOVED lines=9> */
.L_x_273:
        /* <DEDUP_REMOVED lines=9> */
.L_x_274:
        /* <DEDUP_REMOVED lines=9> */
.L_x_275:
        /* <DEDUP_REMOVED lines=9> */
.L_x_276:
        /* <DEDUP_REMOVED lines=9> */
.L_x_277:
        /* <DEDUP_REMOVED lines=9> */
.L_x_278:
        /* <DEDUP_REMOVED lines=9> */
.L_x_279:
        /* <DEDUP_REMOVED lines=9> */
.L_x_280:
        /* <DEDUP_REMOVED lines=9> */
.L_x_281:
        /* <DEDUP_REMOVED lines=9> */
.L_x_282:
[----:B------:R-:W1:Y:S01]  /*9a60*/  SYNCS.PHASECHK.TRANS64.TRYWAIT P0, [R6+URZ], R5 ;  /* 0x00000005060075a7 */ /* 0x000e62000800017f */
[----:B------:R-:W-:-:S05]  /*9a70*/  VIADD R0, R0, 0x1 ;  /* 0x0000000100007836 */ /* 0x000fca0000000000 */
[----:B------:R-:W-:-:S04]  /*9a80*/  ISETP.NE.AND P1, PT, R0, 0x20, PT ;  /* 0x000000200000780c */ /* 0x000fc80003f25270 */
[----:B------:R-:W-:Y:S02]  /*9a90*/  SEL R2, RZ, 0x1, P1 ;  /* 0x00000001ff027807 */ /* 0x000fe40000800000 */
[----:B------:R-:W-:Y:S02]  /*9aa0*/  SEL R0, R0, RZ, P1 ;  /* 0x000000ff00007207 */ /* 0x000fe40000800000 */
[----:B------:R-:W-:Y:S01]  /*9ab0*/  LOP3.LUT R2, R7, R2, RZ, 0x3c, !PT ;  /* 0x0000000207027212 */ /* 0x000fe200078e3cff */
[----:B-1----:R-:W-:Y:S06]  /*9ac0*/  @!P0 BRA `(.L_x_242) ;  /* 0x0000000c00208947 */ /* 0x002fec0003800000 */
.L_x_283:
[----:B------:R-:W-:Y:S01]  /*9ad0*/  IMAD R3, R0, 0x8, R3 ;  /* 0x0000000800037824 */ /* 0x000fe200078e0203 */
[----:B------:R-:W-:-:S07]  /*9ae0*/  SHF.L.U32 R0, R2, 0x1f, RZ ;  /* 0x0000001f02007819 */ /* 0x000fce00000006ff */
.L_x_243:
[----:B--2---:R2:W3:Y:S02]  /*9af0*/  SYNCS.PHASECHK.TRANS64.TRYWAIT P0, [R3+URZ], R0 ;  /* 0x00000000030075a7 */ /* 0x0044e4000800017f */
[----:B---3--:R-:W-:Y:S05]  /*9b00*/  @!P0 NANOSLEEP.SYNCS 0x989680 ;  /* 0x009896800000895d */ /* 0x008fea0003900000 */
[----:B------:R-:W3:Y:S02]  /*9b10*/  @!P0 SYNCS.PHASECHK.TRANS64 P0, [R3+URZ], R0 ;  /* 0x00000000030085a7 */ /* 0x000ee4000800007f */
[----:B---3--:R-:W-:Y:S05]  /*9b20*/  @!P0 BRA `(.L_x_243) ;  /* 0xfffffffc00f08947 */ /* 0x008fea000383ffff */
.L_x_210:
[----:B------:R-:W-:Y:S05]  /*9b30*/  BSYNC B0 ;  /* 0x0000000000007941 */ /* 0x000fea0003800000 */
.L_x_209:
[----:B------:R-:W-:Y:S05]  /*9b40*/  EXIT ;  /* 0x000000000000794d */ /* 0x000fea0003800000 */
.L_x_15:
[----:B0-----:R0:W1:Y:S02]  /*9b50*/  SYNCS.PHASECHK.TRANS64.TRYWAIT P0, [R109+URZ], R0 ;  /* 0x000000006d0075a7 */ /* 0x001064000800017f */
[----:B-1----:R-:W-:Y:S05]  /*9b60*/  @!P0 NANOSLEEP.SYNCS 0x989680 ;  /* 0x009896800000895d */ /* 0x002fea0003900000 */
[----:B------:R-:W1:Y:S02]  /*9b70*/  @!P0 SYNCS.PHASECHK.TRANS64 P0, [R109+URZ], R0 ;  /* 0x000000006d0085a7 */ /* 0x000e64000800007f */
[----:B-1----:R-:W-:Y:S05]  /*9b80*/  @!P0 BRA `(.L_x_15) ;  /* 0xfffffffc00f08947 */ /* 0x002fea000383ffff */
[----:B------:R-:W-:Y:S05]  /*9b90*/  BRA `(.L_x_244) ;  /* 0xffffff7c006c7947 */ /* 0x000fea000383ffff */
.L_x_20:
[----:B-1----:R1:W2:Y:S02]  /*9ba0*/  SYNCS.PHASECHK.TRANS64.TRYWAIT P1, [R3+URZ], R0 ;  /* 0x00000000030075a7 */ /* 0x0022a4000802017f */
[----:B--2---:R-:W-:Y:S05]  /*9bb0*/  @!P1 NANOSLEEP.SYNCS 0x989680 ;  /* 0x009896800000995d */ /* 0x004fea0003900000 */
[----:B------:R-:W2:Y:S02]  /*9bc0*/  @!P1 SYNCS.PHASECHK.TRANS64 P1, [R3+URZ], R0 ;  /* 0x00000000030095a7 */ /* 0x000ea4000802007f */
[----:B--2---:R-:W-:Y:S05]  /*9bd0*/  @!P1 BRA `(.L_x_20) ;  /* 0xfffffffc00f09947 */ /* 0x004fea000383ffff */
[----:B------:R-:W-:Y:S05]  /*9be0*/  BRA `(.L_x_19) ;  /* 0xffffff7c00dc7947 */ /* 0x000fea000383ffff */
.L_x_25:
[----:B-1----:R-:W-:-:S04]  /*9bf0*/  IMAD.U32 R4, RZ, RZ, UR4 ;  /* 0x00000004ff047e24 */ /* 0x002fc8000f8e00ff */
[----:B------:R1:W2:Y:S03]  /*9c00*/  SYNCS.PHASECHK.TRANS64.TRYWAIT P1, [R4+URZ], R3 ;  /* 0x00000003040075a7 */ /* 0x0002a6000802017f */
[----:B--2---:R-:W-:Y:S05]  /*9c10*/  @!P1 NANOSLEEP.SYNCS 0x989680 ;  /* 0x009896800000995d */ /* 0x004fea0003900000 */
[----:B------:R-:W2:Y:S02]  /*9c20*/  @!P1 SYNCS.PHASECHK.TRANS64 P1, [R4+URZ], R3 ;  /* 0x00000003040095a7 */ /* 0x000ea4000802007f */
[----:B--2---:R-:W-:Y:S05]  /*9c30*/  @!P1 BRA `(.L_x_25) ;  /* 0xfffffffc00ec9947 */ /* 0x004fea000383ffff */
[----:B------:R-:W-:Y:S05]  /*9c40*/  BRA `(.L_x_24) ;  /* 0xffffff8000b47947 */ /* 0x000fea000383ffff */
.L_x_31:
[----:B0-----:R0:W1:Y:S02]  /*9c50*/  SYNCS.PHASECHK.TRANS64.TRYWAIT P0, [R109+URZ+0x10], R0 ;  /* 0x000010006d0075a7 */ /* 0x001064000800017f */
[----:B-1----:R-:W-:Y:S05]  /*9c60*/  @!P0 NANOSLEEP.SYNCS 0x989680 ;  /* 0x009896800000895d */ /* 0x002fea0003900000 */
[----:B------:R-:W1:Y:S02]  /*9c70*/  @!P0 SYNCS.PHASECHK.TRANS64 P0, [R109+URZ+0x10], R0 ;  /* 0x000010006d0085a7 */ /* 0x000e64000800007f */
[----:B-1----:R-:W-:Y:S05]  /*9c80*/  @!P0 BRA `(.L_x_31) ;  /* 0xfffffffc00f08947 */ /* 0x002fea000383ffff */
[----:B------:R-:W-:Y:S05]  /*9c90*/  BRA `(.L_x_245) ;  /* 0xffffff8400f87947 */ /* 0x000fea000383ffff */
.L_x_196:
[----:B------:R-:W-:Y:S01]  /*9ca0*/  BSSY B1, `(.L_x_246) ;  /* 0x0000006000017945 */ /* 0x000fe20003800000 */
[----:B------:R-:W-:-:S07]  /*9cb0*/  IMAD.MOV.U32 R15, RZ, RZ, -0x1 ;  /* 0xffffffffff0f7424 */ /* 0x000fce00078e00ff */
[----:B------:R-:W-:Y:S05]  /*9cc0*/  WARPSYNC.COLLECTIVE R15, `(.L_x_247) ;  /* 0x000000000f0c7348 */ /* 0x000fea0003c00000 */
[----:B------:R-:W-:Y:S02]  /*9cd0*/  ELECT P6, UR62, PT ;  /* 0x00000000003e782f */ /* 0x000fe400038c0000 */
[----:B------:R-:W-:Y:S01]  /*9ce0*/  MOV R14, UR62 ;  /* 0x0000003e000e7c02 */ /* 0x000fe20008000f00 */
[----:B------:R-:W-:Y:S10]  /*9cf0*/  ENDCOLLECTIVE ;  /* 0x000000000000791b */ /* 0x000ff40003800000 */
.L_x_247:
[----:B------:R-:W-:Y:S05]  /*9d00*/  BSYNC B1 ;  /* 0x0000000000017941 */ /* 0x000fea0003800000 */
.L_x_246:
[----:B------:R-:W-:Y:S05]  /*9d10*/  BRA `(.L_x_248) ;  /* 0xffffffe000187947 */ /* 0x000fea000383ffff */
.L_x_199:
[----:B-1----:R1:W2:Y:S02]  /*9d20*/  SYNCS.PHASECHK.TRANS64.TRYWAIT P1, [R7+URZ+0x100], R4 ;  /* 0x00010004070075a7 */ /* 0x0022a4000802017f */
[----:B--2---:R-:W-:Y:S05]  /*9d30*/  @!P1 NANOSLEEP.SYNCS 0x989680 ;  /* 0x009896800000995d */ /* 0x004fea0003900000 */
[----:B------:R-:W2:Y:S02]  /*9d40*/  @!P1 SYNCS.PHASECHK.TRANS64 P1, [R7+URZ+0x100], R4 ;  /* 0x00010004070095a7 */ /* 0x000ea4000802007f */
[----:B--2---:R-:W-:Y:S05]  /*9d50*/  @!P1 BRA `(.L_x_199) ;  /* 0xfffffffc00f09947 */ /* 0x004fea000383ffff */
[----:B------:R-:W-:Y:S05]  /*9d60*/  BRA `(.L_x_249) ;  /* 0xffffffe0004c7947 */ /* 0x000fea000383ffff */
.L_x_208:
[----:B------:R-:W-:Y:S01]  /*9d70*/  BSSY B0, `(.L_x_250) ;  /* 0x0000006000007945 */ /* 0x000fe20003800000 */
[----:B------:R-:W-:-:S07]  /*9d80*/  IMAD.MOV.U32 R15, RZ, RZ, -0x1 ;  /* 0xffffffffff0f7424 */ /* 0x000fce00078e00ff */
[----:B------:R-:W-:Y:S05]  /*9d90*/  WARPSYNC.COLLECTIVE R15, `(.L_x_251) ;  /* 0x000000000f0c7348 */ /* 0x000fea0003c00000 */
[----:B------:R-:W-:Y:S02]  /*9da0*/  ELECT P6, UR62, PT ;  /* 0x00000000003e782f */ /* 0x000fe400038c0000 */
[----:B------:R-:W-:Y:S01]  /*9db0*/  MOV R14, UR62 ;  /* 0x0000003e000e7c02 */ /* 0x000fe20008000f00 */
[----:B------:R-:W-:Y:S10]  /*9dc0*/  ENDCOLLECTIVE ;  /* 0x000000000000791b */ /* 0x000ff40003800000 */
.L_x_251:
[----:B------:R-:W-:Y:S05]  /*9dd0*/  BSYNC B0 ;  /* 0x0000000000007941 */ /* 0x000fea0003800000 */
.L_x_250:
[----:B------:R-:W-:Y:S05]  /*9de0*/  BRA `(.L_x_252) ;  /* 0xffffffe800b07947 */ /* 0x000fea000383ffff */
.L_x_212:
[----:B0-----:R0:W1:Y:S02]  /*9df0*/  SYNCS.PHASECHK.TRANS64.TRYWAIT P0, [R7+URZ], R2 ;  /* 0x00000002070075a7 */ /* 0x001064000800017f */
[----:B-1----:R-:W-:Y:S05]  /*9e00*/  @!P0 NANOSLEEP.SYNCS 0x989680 ;  /* 0x009896800000895d */ /* 0x002fea0003900000 */
[----:B------:R-:W1:Y:S02]  /*9e10*/  @!P0 SYNCS.PHASECHK.TRANS64 P0, [R7+URZ], R2 ;  /* 0x00000002070085a7 */ /* 0x000e64000800007f */
[----:B-1----:R-:W-:Y:S05]  /*9e20*/  @!P0 BRA `(.L_x_212) ;  /* 0xfffffffc00f08947 */ /* 0x002fea000383ffff */
[----:B------:R-:W-:Y:S05]  /*9e30*/  BRA `(.L_x_253) ;  /* 0xffffffe800f47947 */ /* 0x000fea000383ffff */
.L_x_213:
[----:B0-----:R0:W1:Y:S02]  /*9e40*/  SYNCS.PHASECHK.TRANS64.TRYWAIT P0, [R9+URZ], R4 ;  /* 0x00000004090075a7 */ /* 0x001064000800017f */
[----:B-1----:R-:W-:Y:S05]  /*9e50*/  @!P0 NANOSLEEP.SYNCS 0x989680 ;  /* 0x009896800000895d */ /* 0x002fea0003900000 */
[----:B------:R-:W1:Y:S02]  /*9e60*/  @!P0 SYNCS.PHASECHK.TRANS64 P0, [R9+URZ], R4 ;  /* 0x00000004090085a7 */ /* 0x000e64000800007f */
[----:B-1----:R-:W-:Y:S05]  /*9e70*/  @!P0 BRA `(.L_x_213) ;  /* 0xfffffffc00f08947 */ /* 0x002fea000383ffff */
[----:B------:R-:W-:Y:S05]  /*9e80*/  BRA `(.L_x_254) ;  /* 0xffffffec00047947 */ /* 0x000fea000383ffff */
.L_x_214:
[----:B0-----:R0:W1:Y:S02]  /*9e90*/  SYNCS.PHASECHK.TRANS64.TRYWAIT P0, [R6+URZ], R5 ;  /* 0x00000005060075a7 */ /* 0x001064000800017f */
[----:B-1----:R-:W-:Y:S05]  /*9ea0*/  @!P0 NANOSLEEP.SYNCS 0x989680 ;  /* 0x009896800000895d */ /* 0x002fea0003900000 */
[----:B------:R-:W1:Y:S02]  /*9eb0*/  @!P0 SYNCS.PHASECHK.TRANS64 P0, [R6+URZ], R5 ;  /* 0x00000005060085a7 */ /* 0x000e64000800007f */
[----:B-1----:R-:W-:Y:S05]  /*9ec0*/  @!P0 BRA `(.L_x_214) ;  /* 0xfffffffc00f08947 */ /* 0x002fea000383ffff */
[----:B------:R-:W-:Y:S05]  /*9ed0*/  BRA `(.L_x_255) ;  /* 0xffffffec00147947 */ /* 0x000fea000383ffff */
.L_x_215:
[----:B0-----:R0:W1:Y:S02]  /*9ee0*/  SYNCS.PHASECHK.TRANS64.TRYWAIT P0, [R9+URZ], R4 ;  /* 0x00000004090075a7 */ /* 0x001064000800017f */
[----:B-1----:R-:W-:Y:S05]  /*9ef0*/  @!P0 NANOSLEEP.SYNCS 0x989680 ;  /* 0x009896800000895d */ /* 0x002fea0003900000 */
[----:B------:R-:W1:Y:S02]  /*9f00*/  @!P0 SYNCS.PHASECHK.TRANS64 P0, [R9+URZ], R4 ;  /* 0x00000004090085a7 */ /* 0x000e64000800007f */
[----:B-1----:R-:W-:Y:S05]  /*9f10*/  @!P0 BRA `(.L_x_215) ;  /* 0xfffffffc00f08947 */ /* 0x002fea000383ffff */
[----:B------:R-:W-:Y:S05]  /*9f20*/  BRA `(.L_x_256) ;  /* 0xffffffec00247947 */ /* 0x000fea000383ffff */
.L_x_216:
[----:B0-----:R0:W1:Y:S02]  /*9f30*/  SYNCS.PHASECHK.TRANS64.TRYWAIT P0, [R6+URZ], R5 ;  /* 0x00000005060075a7 */ /* 0x001064000800017f */
[----:B-1----:R-:W-:Y:S05]  /*9f40*/  @!P0 NANOSLEEP.SYNCS 0x989680 ;  /* 0x009896800000895d */ /* 0x002fea0003900000 */
[----:B------:R-:W1:Y:S02]  /*9f50*/  @!P0 SYNCS.PHASECHK.TRANS64 P0, [R6+URZ], R5 ;  /* 0x00000005060085a7 */ /* 0x000e64000800007f */
[----:B-1----:R-:W-:Y:S05]  /*9f60*/  @!P0 BRA `(.L_x_216) ;  /* 0xfffffffc00f08947 */ /* 0x002fea000383ffff */
[----:B------:R-:W-:Y:S05]  /*9f70*/  BRA `(.L_x_257) ;  /* 0xffffffec00347947 */ /* 0x000fea000383ffff */
.L_x_217:
[----:B0-----:R0:W1:Y:S02]  /*9f80*/  SYNCS.PHASECHK.TRANS64.TRYWAIT P0, [R9+URZ], R4 ;  /* 0x00000004090075a7 */ /* 0x001064000800017f */
[----:B-1----:R-:W-:Y:S05]  /*9f90*/  @!P0 NANOSLEEP.SYNCS 0x989680 ;  /* 0x009896800000895d */ /* 0x002fea0003900000 */
[----:B------:R-:W1:Y:S02]  /*9fa0*/  @!P0 SYNCS.PHASECHK.TRANS64 P0, [R9+URZ], R4 ;  /* 0x00000004090085a7 */ /* 0x000e64000800007f */
[----:B-1----:R-:W-:Y:S05]  /*9fb0*/  @!P0 BRA `(.L_x_217) ;  /* 0xfffffffc00f08947 */ /* 0x002fea000383ffff */
[----:B------:R-:W-:Y:S05]  /*9fc0*/  BRA `(.L_x_258) ;  /* 0xffffffec00447947 */ /* 0x000fea000383ffff */
.L_x_218:
[----:B0-----:R0:W1:Y:S02]  /*9fd0*/  SYNCS.PHASECHK.TRANS64.TRYWAIT P0, [R6+URZ], R5 ;  /* 0x00000005060075a7 */ /* 0x001064000800017f */
[----:B-1----:R-:W-:Y:S05]  /*9fe0*/  @!P0 NANOSLEEP.SYNCS 0x989680 ;  /* 0x009896800000895d */ /* 0x002fea0003900000 */
[----:B------:R-:W1:Y:S02]  /*9ff0*/  @!P0 SYNCS.PHASECHK.TRANS64 P0, [R6+URZ], R5 ;  /* 0x00000005060085a7 */ /* 0x000e64000800007f */
[----:B-1----:R-:W-:Y:S05]  /*a000*/  @!P0 BRA `(.L_x_218) ;  /* 0xfffffffc00f08947 */ /* 0x002fea000383ffff */
[----:B------:R-:W-:Y:S05]  /*a010*/  BRA `(.L_x_259) ;  /* 0xffffffec00547947 */ /* 0x000fea000383ffff */
.L_x_219:
[----:B0-----:R0:W1:Y:S02]  /*a020*/  SYNCS.PHASECHK.TRANS64.TRYWAIT P0, [R9+URZ], R4 ;  /* 0x00000004090075a7 */ /* 0x001064000800017f */
[----:B-1----:R-:W-:Y:S05]  /*a030*/  @!P0 NANOSLEEP.SYNCS 0x989680 ;  /* 0x009896800000895d */ /* 0x002fea0003900000 */
[----:B------:R-:W1:Y:S02]  /*a040*/  @!P0 SYNCS.PHASECHK.TRANS64 P0, [R9+URZ], R4 ;  /* 0x00000004090085a7 */ /* 0x000e64000800007f */
[----:B-1----:R-:W-:Y:S05]  /*a050*/  @!P0 BRA `(.L_x_219) ;  /* 0xfffffffc00f08947 */ /* 0x002fea000383ffff */
[----:B------:R-:W-:Y:S05]  /*a060*/  BRA `(.L_x_260) ;  /* 0xffffffec00647947 */ /* 0x000fea000383ffff */
.L_x_220:
[----:B0-----:R0:W1:Y:S02]  /*a070*/  SYNCS.PHASECHK.TRANS64.TRYWAIT P0, [R6+URZ], R5 ;  /* 0x00000005060075a7 */ /* 0x001064000800017f */
[----:B-1----:R-:W-:Y:S05]  /*a080*/  @!P0 NANOSLEEP.SYNCS 0x989680 ;  /* 0x009896800000895d */ /* 0x002fea0003900000 */
[----:B------:R-:W1:Y:S02]  /*a090*/  @!P0 SYNCS.PHASECHK.TRANS64 P0, [R6+URZ], R5 ;  /* 0x00000005060085a7 */ /* 0x000e64000800007f */
[----:B-1----:R-:W-:Y:S05]  /*a0a0*/  @!P0 BRA `(.L_x_220) ;  /* 0xfffffffc00f08947 */ /* 0x002fea000383ffff */
[----:B------:R-:W-:Y:S05]  /*a0b0*/  BRA `(.L_x_261) ;  /* 0xffffffec00747947 */ /* 0x000fea000383ffff */
.L_x_221:
[----:B0-----:R0:W1:Y:S02]  /*a0c0*/  SYNCS.PHASECHK.TRANS64.TRYWAIT P0, [R9+URZ], R4 ;  /* 0x00000004090075a7 */ /* 0x001064000800017f */
[----:B-1----:R-:W-:Y:S05]  /*a0d0*/  @!P0 NANOSLEEP.SYNCS 0x989680 ;  /* 0x009896800000895d */ /* 0x002fea0003900000 */
[----:B------:R-:W1:Y:S02]  /*a0e0*/  @!P0 SYNCS.PHASECHK.TRANS64 P0, [R9+URZ], R4 ;  /* 0x00000004090085a7 */ /* 0x000e64000800007f */
[----:B-1----:R-:W-:Y:S05]  /*a0f0*/  @!P0 BRA `(.L_x_221) ;  /* 0xfffffffc00f08947 */ /* 0x002fea000383ffff */
[----:B------:R-:W-:Y:S05]  /*a100*/  BRA `(.L_x_262) ;  /* 0xffffffec00847947 */ /* 0x000fea000383ffff */
.L_x_222:
[----:B0-----:R0:W1:Y:S02]  /*a110*/  SYNCS.PHASECHK.TRANS64.TRYWAIT P0, [R6+URZ], R5 ;  /* 0x00000005060075a7 */ /* 0x001064000800017f */
[----:B-1----:R-:W-:Y:S05]  /*a120*/  @!P0 NANOSLEEP.SYNCS 0x989680 ;  /* 0x009896800000895d */ /* 0x002fea0003900000 */
[----:B------:R-:W1:Y:S02]  /*a130*/  @!P0 SYNCS.PHASECHK.TRANS64 P0, [R6+URZ], R5 ;  /* 0x00000005060085a7 */ /* 0x000e64000800007f */
[----:B-1----:R-:W-:Y:S05]  /*a140*/  @!P0 BRA `(.L_x_222) ;  /* 0xfffffffc00f08947 */ /* 0x002fea000383ffff */
[----:B------:R-:W-:Y:S05]  /*a150*/  BRA `(.L_x_263) ;  /* 0xffffffec00947947 */ /* 0x000fea000383ffff */
.L_x_223:
[----:B0-----:R0:W1:Y:S02]  /*a160*/  SYNCS.PHASECHK.TRANS64.TRYWAIT P0, [R9+URZ], R4 ;  /* 0x00000004090075a7 */ /* 0x001064000800017f */
[----:B-1----:R-:W-:Y:S05]  /*a170*/  @!P0 NANOSLEEP.SYNCS 0x989680 ;  /* 0x009896800000895d */ /* 0x002fea0003900000 */
[----:B------:R-:W1:Y:S02]  /*a180*/  @!P0 SYNCS.PHASECHK.TRANS64 P0, [R9+URZ], R4 ;  /* 0x00000004090085a7 */ /* 0x000e64000800007f */
[----:B-1----:R-:W-:Y:S05]  /*a190*/  @!P0 BRA `(.L_x_223) ;  /* 0xfffffffc00f08947 */ /* 0x002fea000383ffff */
[----:B------:R-:W-:Y:S05]  /*a1a0*/  BRA `(.L_x_264) ;  /* 0xffffffec00a47947 */ /* 0x000fea000383ffff */
.L_x_224:
[----:B0-----:R0:W1:Y:S02]  /*a1b0*/  SYNCS.PHASECHK.TRANS64.TRYWAIT P0, [R6+URZ], R5 ;  /* 0x00000005060075a7 */ /* 0x001064000800017f */
[----:B-1----:R-:W-:Y:S05]  /*a1c0*/  @!P0 NANOSLEEP.SYNCS 0x989680 ;  /* 0x009896800000895d */ /* 0x002fea0003900000 */
[----:B------:R-:W1:Y:S02]  /*a1d0*/  @!P0 SYNCS.PHASECHK.TRANS64 P0, [R6+URZ], R5 ;  /* 0x00000005060085a7 */ /* 0x000e64000800007f */
[----:B-1----:R-:W-:Y:S05]  /*a1e0*/  @!P0 BRA `(.L_x_224) ;  /* 0xfffffffc00f08947 */ /* 0x002fea000383ffff */
[----:B------:R-:W-:Y:S05]  /*a1f0*/  BRA `(.L_x_265) ;  /* 0xffffffec00b47947 */ /* 0x000fea000383ffff */
.L_x_225:
[----:B0-----:R0:W1:Y:S02]  /*a200*/  SYNCS.PHASECHK.TRANS64.TRYWAIT P0, [R9+URZ], R4 ;  /* 0x00000004090075a7 */ /* 0x001064000800017f */
[----:B-1----:R-:W-:Y:S05]  /*a210*/  @!P0 NANOSLEEP.SYNCS 0x989680 ;  /* 0x009896800000895d */ /* 0x002fea0003900000 */
[----:B------:R-:W1:Y:S02]  /*a220*/  @!P0 SYNCS.PHASECHK.TRANS64 P0, [R9+URZ], R4 ;  /* 0x00000004090085a7 */ /* 0x000e64000800007f */
[----:B-1----:R-:W-:Y:S05]  /*a230*/  @!P0 BRA `(.L_x_225) ;  /* 0xfffffffc00f08947 */ /* 0x002fea000383ffff */
[----:B------:R-:W-:Y:S05]  /*a240*/  BRA `(.L_x_266) ;  /* 0xffffffec00c47947 */ /* 0x000fea000383ffff */
.L_x_226:
[----:B0-----:R0:W1:Y:S02]  /*a250*/  SYNCS.PHASECHK.TRANS64.TRYWAIT P0, [R6+URZ], R5 ;  /* 0x00000005060075a7 */ /* 0x001064000800017f */
[----:B-1----:R-:W-:Y:S05]  /*a260*/  @!P0 NANOSLEEP.SYNCS 0x989680 ;  /* 0x009896800000895d */ /* 0x002fea0003900000 */
[----:B------:R-:W1:Y:S02]  /*a270*/  @!P0 SYNCS.PHASECHK.TRANS64 P0, [R6+URZ], R5 ;  /* 0x00000005060085a7 */ /* 0x000e64000800007f */
[----:B-1----:R-:W-:Y:S05]  /*a280*/  @!P0 BRA `(.L_x_226) ;  /* 0xfffffffc00f08947 */ /* 0x002fea000383ffff */
[----:B------:R-:W-:Y:S05]  /*a290*/  BRA `(.L_x_267) ;  /* 0xffffffec00d47947 */ /* 0x000fea000383ffff */
.L_x_227:
[----:B0-----:R0:W1:Y:S02]  /*a2a0*/  SYNCS.PHASECHK.TRANS64.TRYWAIT P0, [R9+URZ], R4 ;  /* 0x00000004090075a7 */ /* 0x001064000800017f */
[----:B-1----:R-:W-:Y:S05]  /*a2b0*/  @!P0 NANOSLEEP.SYNCS 0x989680 ;  /* 0x009896800000895d */ /* 0x002fea0003900000 */
[----:B------:R-:W1:Y:S02]  /*a2c0*/  @!P0 SYNCS.PHASECHK.TRANS64 P0, [R9+URZ], R4 ;  /* 0x00000004090085a7 */ /* 0x000e64000800007f */
[----:B-1----:R-:W-:Y:S05]  /*a2d0*/  @!P0 BRA `(.L_x_227) ;  /* 0xfffffffc00f08947 */ /* 0x002fea000383ffff */
[----:B------:R-:W-:Y:S05]  /*a2e0*/  BRA `(.L_x_268) ;  /* 0xffffffec00e47947 */ /* 0x000fea000383ffff */
.L_x_228:
[----:B0-----:R0:W1:Y:S02]  /*a2f0*/  SYNCS.PHASECHK.TRANS64.TRYWAIT P0, [R6+URZ], R5 ;  /* 0x00000005060075a7 */ /* 0x001064000800017f */
[----:B-1----:R-:W-:Y:S05]  /*a300*/  @!P0 NANOSLEEP.SYNCS 0x989680 ;  /* 0x009896800000895d */ /* 0x002fea0003900000 */
[----:B------:R-:W1:Y:S02]  /*a310*/  @!P0 SYNCS.PHASECHK.TRANS64 P0, [R6+URZ], R5 ;  /* 0x00000005060085a7 */ /* 0x000e64000800007f */
[----:B-1----:R-:W-:Y:S05]  /*a320*/  @!P0 BRA `(.L_x_228) ;  /* 0xfffffffc00f08947 */ /* 0x002fea000383ffff */
[----:B------:R-:W-:Y:S05]  /*a330*/  BRA `(.L_x_269) ;  /* 0xffffffec00f47947 */ /* 0x000fea000383ffff */
.L_x_229:
[----:B0-----:R0:W1:Y:S02]  /*a340*/  SYNCS.PHASECHK.TRANS64.TRYWAIT P0, [R9+URZ], R4 ;  /* 0x00000004090075a7 */ /* 0x001064000800017f */
[----:B-1----:R-:W-:Y:S05]  /*a350*/  @!P0 NANOSLEEP.SYNCS 0x989680 ;  /* 0x009896800000895d */ /* 0x002fea0003900000 */
[----:B------:R-:W1:Y:S02]  /*a360*/  @!P0 SYNCS.PHASECHK.TRANS64 P0, [R9+URZ], R4 ;  /* 0x00000004090085a7 */ /* 0x000e64000800007f */
[----:B-1----:R-:W-:Y:S05]  /*a370*/  @!P0 BRA `(.L_x_229) ;  /* 0xfffffffc00f08947 */ /* 0x002fea000383ffff */
[----:B------:R-:W-:Y:S05]  /*a380*/  BRA `(.L_x_270) ;  /* 0xfffffff000047947 */ /* 0x000fea000383ffff */
.L_x_230:
[----:B0-----:R0:W1:Y:S02]  /*a390*/  SYNCS.PHASECHK.TRANS64.TRYWAIT P0, [R6+URZ], R5 ;  /* 0x00000005060075a7 */ /* 0x001064000800017f */
[----:B-1----:R-:W-:Y:S05]  /*a3a0*/  @!P0 NANOSLEEP.SYNCS 0x989680 ;  /* 0x009896800000895d */ /* 0x002fea0003900000 */
[----:B------:R-:W1:Y:S02]  /*a3b0*/  @!P0 SYNCS.PHASECHK.TRANS64 P0, [R6+URZ], R5 ;  /* 0x00000005060085a7 */ /* 0x000e64000800007f */
[----:B-1----:R-:W-:Y:S05]  /*a3c0*/  @!P0 BRA `(.L_x_230) ;  /* 0xfffffffc00f08947 */ /* 0x002fea000383ffff */
[----:B------:R-:W-:Y:S05]  /*a3d0*/  BRA `(.L_x_271) ;  /* 0xfffffff000147947 */ /* 0x000fea000383ffff */
.L_x_231:
[----:B0-----:R0:W1:Y:S02]  /*a3e0*/  SYNCS.PHASECHK.TRANS64.TRYWAIT P0, [R9+URZ], R4 ;  /* 0x00000004090075a7 */ /* 0x001064000800017f */
[----:B-1----:R-:W-:Y:S05]  /*a3f0*/  @!P0 NANOSLEEP.SYNCS 0x989680 ;  /* 0x009896800000895d */ /* 0x002fea0003900000 */
[----:B------:R-:W1:Y:S02]  /*a400*/  @!P0 SYNCS.PHASECHK.TRANS64 P0, [R9+URZ], R4 ;  /* 0x00000004090085a7 */ /* 0x000e64000800007f */
[----:B-1----:R-:W-:Y:S05]  /*a410*/  @!P0 BRA `(.L_x_231) ;  /* 0xfffffffc00f08947 */ /* 0x002fea000383ffff */
[----:B------:R-:W-:Y:S05]  /*a420*/  BRA `(.L_x_272) ;  /* 0xfffffff000247947 */ /* 0x000fea000383ffff */
.L_x_232:
[----:B0-----:R0:W1:Y:S02]  /*a430*/  SYNCS.PHASECHK.TRANS64.TRYWAIT P0, [R6+URZ], R5 ;  /* 0x00000005060075a7 */ /* 0x001064000800017f */
[----:B-1----:R-:W-:Y:S05]  /*a440*/  @!P0 NANOSLEEP.SYNCS 0x989680 ;  /* 0x009896800000895d */ /* 0x002fea0003900000 */
[----:B------:R-:W1:Y:S02]  /*a450*/  @!P0 SYNCS.PHASECHK.TRANS64 P0, [R6+URZ], R5 ;  /* 0x00000005060085a7 */ /* 0x000e64000800007f */
[----:B-1----:R-:W-:Y:S05]  /*a460*/  @!P0 BRA `(.L_x_232) ;  /* 0xfffffffc00f08947 */ /* 0x002fea000383ffff */
[----:B------:R-:W-:Y:S05]  /*a470*/  BRA `(.L_x_273) ;  /* 0xfffffff000347947 */ /* 0x000fea000383ffff */
.L_x_233:
[----:B0-----:R0:W1:Y:S02]  /*a480*/  SYNCS.PHASECHK.TRANS64.TRYWAIT P0, [R9+URZ], R4 ;  /* 0x00000004090075a7 */ /* 0x001064000800017f */
[----:B-1----:R-:W-:Y:S05]  /*a490*/  @!P0 NANOSLEEP.SYNCS 0x989680 ;  /* 0x009896800000895d */ /* 0x002fea0003900000 */
[----:B------:R-:W1:Y:S02]  /*a4a0*/  @!P0 SYNCS.PHASECHK.TRANS64 P0, [R9+URZ], R4 ;  /* 0x00000004090085a7 */ /* 0x000e64000800007f */
[----:B-1----:R-:W-:Y:S05]  /*a4b0*/  @!P0 BRA `(.L_x_233) ;  /* 0xfffffffc00f08947 */ /* 0x002fea000383ffff */
[----:B------:R-:W-:Y:S05]  /*a4c0*/  BRA `(.L_x_274) ;  /* 0xfffffff000447947 */ /* 0x000fea000383ffff */
.L_x_234:
[----:B0-----:R0:W1:Y:S02]  /*a4d0*/  SYNCS.PHASECHK.TRANS64.TRYWAIT P0, [R6+URZ], R5 ;  /* 0x00000005060075a7 */ /* 0x001064000800017f */
[----:B-1----:R-:W-:Y:S05]  /*a4e0*/  @!P0 NANOSLEEP.SYNCS 0x989680 ;  /* 0x009896800000895d */ /* 0x002fea0003900000 */
[----:B------:R-:W1:Y:S02]  /*a4f0*/  @!P0 SYNCS.PHASECHK.TRANS64 P0, [R6+URZ], R5 ;  /* 0x00000005060085a7 */ /* 0x000e64000800007f */
[----:B-1----:R-:W-:Y:S05]  /*a500*/  @!P0 BRA `(.L_x_234) ;  /* 0xfffffffc00f08947 */ /* 0x002fea000383ffff */
[----:B------:R-:W-:Y:S05]  /*a510*/  BRA `(.L_x_275) ;  /* 0xfffffff000547947 */ /* 0x000fea000383ffff */
.L_x_235:
[----:B0-----:R0:W1:Y:S02]  /*a520*/  SYNCS.PHASECHK.TRANS64.TRYWAIT P0, [R9+URZ], R4 ;  /* 0x00000004090075a7 */ /* 0x001064000800017f */
[----:B-1----:R-:W-:Y:S05]  /*a530*/  @!P0 NANOSLEEP.SYNCS 0x989680 ;  /* 0x009896800000895d */ /* 0x002fea0003900000 */
[----:B------:R-:W1:Y:S02]  /*a540*/  @!P0 SYNCS.PHASECHK.TRANS64 P0, [R9+URZ], R4 ;  /* 0x00000004090085a7 */ /* 0x000e64000800007f */
[----:B-1----:R-:W-:Y:S05]  /*a550*/  @!P0 BRA `(.L_x_235) ;  /* 0xfffffffc00f08947 */ /* 0x002fea000383ffff */
[----:B------:R-:W-:Y:S05]  /*a560*/  BRA `(.L_x_276) ;  /* 0xfffffff000647947 */ /* 0x000fea000383ffff */
.L_x_236:
[----:B0-----:R0:W1:Y:S02]  /*a570*/  SYNCS.PHASECHK.TRANS64.TRYWAIT P0, [R6+URZ], R5 ;  /* 0x00000005060075a7 */ /* 0x001064000800017f */
[----:B-1----:R-:W-:Y:S05]  /*a580*/  @!P0 NANOSLEEP.SYNCS 0x989680 ;  /* 0x009896800000895d */ /* 0x002fea0003900000 */
[----:B------:R-:W1:Y:S02]  /*a590*/  @!P0 SYNCS.PHASECHK.TRANS64 P0, [R6+URZ], R5 ;  /* 0x00000005060085a7 */ /* 0x000e64000800007f */
[----:B-1----:R-:W-:Y:S05]  /*a5a0*/  @!P0 BRA `(.L_x_236) ;  /* 0xfffffffc00f08947 */ /* 0x002fea000383ffff */
[----:B------:R-:W-:Y:S05]  /*a5b0*/  BRA `(.L_x_277) ;  /* 0xfffffff000747947 */ /* 0x000fea000383ffff */
.L_x_237:
[----:B0-----:R0:W1:Y:S02]  /*a5c0*/  SYNCS.PHASECHK.TRANS64.TRYWAIT P0, [R9+URZ], R4 ;  /* 0x00000004090075a7 */ /* 0x001064000800017f */
[----:B-1----:R-:W-:Y:S05]  /*a5d0*/  @!P0 NANOSLEEP.SYNCS 0x989680 ;  /* 0x009896800000895d */ /* 0x002fea0003900000 */
[----:B------:R-:W1:Y:S02]  /*a5e0*/  @!P0 SYNCS.PHASECHK.TRANS64 P0, [R9+URZ], R4 ;  /* 0x00000004090085a7 */ /* 0x000e64000800007f */
[----:B-1----:R-:W-:Y:S05]  /*a5f0*/  @!P0 BRA `(.L_x_237) ;  /* 0xfffffffc00f08947 */ /* 0x002fea000383ffff */
[----:B------:R-:W-:Y:S05]  /*a600*/  BRA `(.L_x_278) ;  /* 0xfffffff000847947 */ /* 0x000fea000383ffff */
.L_x_238:
[----:B0-----:R0:W1:Y:S02]  /*a610*/  SYNCS.PHASECHK.TRANS64.TRYWAIT P0, [R6+URZ], R5 ;  /* 0x00000005060075a7 */ /* 0x001064000800017f */
[----:B-1----:R-:W-:Y:S05]  /*a620*/  @!P0 NANOSLEEP.SYNCS 0x989680 ;  /* 0x009896800000895d */ /* 0x002fea0003900000 */
[----:B------:R-:W1:Y:S02]  /*a630*/  @!P0 SYNCS.PHASECHK.TRANS64 P0, [R6+URZ], R5 ;  /* 0x00000005060085a7 */ /* 0x000e64000800007f */
[----:B-1----:R-:W-:Y:S05]  /*a640*/  @!P0 BRA `(.L_x_238) ;  /* 0xfffffffc00f08947 */ /* 0x002fea000383ffff */
[----:B------:R-:W-:Y:S05]  /*a650*/  BRA `(.L_x_279) ;  /* 0xfffffff000947947 */ /* 0x000fea000383ffff */
.L_x_239:
[----:B0-----:R0:W1:Y:S02]  /*a660*/  SYNCS.PHASECHK.TRANS64.TRYWAIT P0, [R9+URZ], R4 ;  /* 0x00000004090075a7 */ /* 0x001064000800017f */
[----:B-1----:R-:W-:Y:S05]  /*a670*/  @!P0 NANOSLEEP.SYNCS 0x989680 ;  /* 0x009896800000895d */ /* 0x002fea0003900000 */
[----:B------:R-:W1:Y:S02]  /*a680*/  @!P0 SYNCS.PHASECHK.TRANS64 P0, [R9+URZ], R4 ;  /* 0x00000004090085a7 */ /* 0x000e64000800007f */
[----:B-1----:R-:W-:Y:S05]  /*a690*/  @!P0 BRA `(.L_x_239) ;  /* 0xfffffffc00f08947 */ /* 0x002fea000383ffff */
[----:B------:R-:W-:Y:S05]  /*a6a0*/  BRA `(.L_x_280) ;  /* 0xfffffff000a47947 */ /* 0x000fea000383ffff */
.L_x_240:
[----:B0-----:R0:W1:Y:S02]  /*a6b0*/  SYNCS.PHASECHK.TRANS64.TRYWAIT P0, [R6+URZ], R5 ;  /* 0x00000005060075a7 */ /* 0x001064000800017f */
[----:B-1----:R-:W-:Y:S05]  /*a6c0*/  @!P0 NANOSLEEP.SYNCS 0x989680 ;  /* 0x009896800000895d */ /* 0x002fea0003900000 */
[----:B------:R-:W1:Y:S02]  /*a6d0*/  @!P0 SYNCS.PHASECHK.TRANS64 P0, [R6+URZ], R5 ;  /* 0x00000005060085a7 */ /* 0x000e64000800007f */
[----:B-1----:R-:W-:Y:S05]  /*a6e0*/  @!P0 BRA `(.L_x_240) ;  /* 0xfffffffc00f08947 */ /* 0x002fea000383ffff */
[----:B------:R-:W-:Y:S05]  /*a6f0*/  BRA `(.L_x_281) ;  /* 0xfffffff000b47947 */ /* 0x000fea000383ffff */
.L_x_241:
[----:B0-----:R0:W1:Y:S02]  /*a700*/  SYNCS.PHASECHK.TRANS64.TRYWAIT P0, [R9+URZ], R4 ;  /* 0x00000004090075a7 */ /* 0x001064000800017f */
[----:B-1----:R-:W-:Y:S05]  /*a710*/  @!P0 NANOSLEEP.SYNCS 0x989680 ;  /* 0x009896800000895d */ /* 0x002fea0003900000 */
[----:B------:R-:W1:Y:S02]  /*a720*/  @!P0 SYNCS.PHASECHK.TRANS64 P0, [R9+URZ], R4 ;  /* 0x00000004090085a7 */ /* 0x000e64000800007f */
[----:B-1----:R-:W-:Y:S05]  /*a730*/  @!P0 BRA `(.L_x_241) ;  /* 0xfffffffc00f08947 */ /* 0x002fea000383ffff */
[----:B------:R-:W-:Y:S05]  /*a740*/  BRA `(.L_x_282) ;  /* 0xfffffff000c47947 */ /* 0x000fea000383ffff */
.L_x_242:
[----:B-1----:R1:W2:Y:S02]  /*a750*/  SYNCS.PHASECHK.TRANS64.TRYWAIT P0, [R6+URZ], R5 ;  /* 0x00000005060075a7 */ /* 0x0022a4000800017f */
[----:B--2---:R-:W-:Y:S05]  /*a760*/  @!P0 NANOSLEEP.SYNCS 0x989680 ;  /* 0x009896800000895d */ /* 0x004fea0003900000 */
[----:B------:R-:W2:Y:S02]  /*a770*/  @!P0 SYNCS.PHASECHK.TRANS64 P0, [R6+URZ], R5 ;  /* 0x00000005060085a7 */ /* 0x000ea4000800007f */
[----:B--2---:R-:W-:Y:S05]  /*a780*/  @!P0 BRA `(.L_x_242) ;  /* 0xfffffffc00f08947 */ /* 0x004fea000383ffff */
[----:B------:R-:W-:Y:S05]  /*a790*/  BRA `(.L_x_283) ;  /* 0xfffffff000cc7947 */ /* 0x000fea000383ffff */
.L_x_284:
[----:B------:R-:W-:-:S00]  /*a7a0*/  BRA `(.L_x_284) ;  /* 0xfffffffc00fc7947 */ /* 0x000fc0000383ffff */
[----:B------:R-:W-:-:S00]  /*a7b0*/  NOP ;  /* 0x0000000000007918 */ /* 0x000fc00000000000 */
        /* <DEDUP_REMOVED lines=12> */
.L_x_285:


//--------------------- .nv.global.init           --------------------------
	.section	.nv.global.init,"aw",@progbits
.nv.global.init:
	.type		$str$22,@object
	.size		$str$22,($str$23 - $str$22)
$str$22:
        /*0000*/ 	.byte	0x6b, 0x5f, 0x74, 0x69, 0x6c, 0x65, 0x5f, 0x63, 0x6f, 0x75, 0x6e, 0x74, 0x20, 0x3e, 0x3d, 0x20
        /*0010*/ 	.byte	0x31, 0x00
	.type		$str$23,@object
	.size		$str$23,(__unnamed_1 - $str$23)
$str$23:
        /*0012*/ 	.byte	0x2f, 0x74, 0x6d, 0x70, 0x2f, 0x63, 0x75, 0x74, 0x6c, 0x61, 0x73, 0x73, 0x5f, 0x73, 0x77, 0x65
        /*0022*/ 	.byte	0x65, 0x70, 0x5f, 0x73, 0x72, 0x63, 0x2f, 0x69, 0x6e, 0x63, 0x6c, 0x75, 0x64, 0x65, 0x2f, 0x63
        /*0032*/ 	.byte	0x75, 0x74, 0x6c, 0x61, 0x73, 0x73, 0x2f, 0x67, 0x65, 0x6d, 0x6d, 0x2f, 0x63, 0x6f, 0x6c, 0x6c
        /*0042*/ 	.byte	0x65, 0x63, 0x74, 0x69, 0x76, 0x65, 0x2f, 0x73, 0x6d, 0x39, 0x30, 0x5f, 0x6d, 0x6d, 0x61, 0x5f
        /*0052*/ 	.byte	0x74, 0x6d, 0x61, 0x5f, 0x67, 0x6d, 0x6d, 0x61, 0x5f, 0x73, 0x73, 0x5f, 0x77, 0x61, 0x72, 0x70
        /*0062*/ 	.byte	0x73, 0x70, 0x65, 0x63, 0x69, 0x61, 0x6c, 0x69, 0x7a, 0x65, 0x64, 0x2e, 0x68, 0x70, 0x70, 0x00
	.type		__unnamed_1,@object
	.size		__unnamed_1,(.L_0 - __unnamed_1)
__unnamed_1:
        /*0072*/ 	.byte	0x76, 0x6f, 0x69, 0x64, 0x20, 0x63, 0x75, 0x74, 0x6c, 0x61, 0x73, 0x73, 0x3a, 0x3a, 0x67, 0x65
        /* <DEDUP_REMOVED lines=179> */
        /*0bb2*/ 	.byte	0x6e, 0x74, 0x69, 0x74, 0x79, 0x5d, 0x00
.L_0:


//--------------------- .nv.shared._ZN7cutlass13device_kernelINS_4gemm6kernel13GemmUniversalIN4cute5tupleIJiiiiEEENS1_10collective13CollectiveMmaINS1_34MainloopSm90TmaGmmaWarpSpecializedILi32ENS5_IJNS4_1CILi1EEESB_SB_EEENS1_32KernelTmaWarpSpecializedPingpongEEENS5_IJNSA_ILi64EEENSA_ILi160EEENSA_ILi16EEEEEENS_6half_tENS5_IJlSB_lEEESJ_SK_NS4_8TiledMMAINS4_8MMA_AtomIJNS4_4SM904GMMA25MMA_64x32x16_F32F16F16_SSILNSO_5MajorE0ELSQ_0ELNSO_7ScaleInE1ELSR_1EEEEEENS4_6LayoutISC_NS5_IJNSA_ILi0EEESV_SV_EEEEENS5_IJNS4_10UnderscoreESY_SY_EEEEENS4_13SM90_TMA_LOADENS4_14ComposedLayoutINS4_7SwizzleILi1ELi4ELi3EEENS4_18smem_ptr_flag_bitsILi16EEENSU_INS5_IJNSA_ILi8EEESH_EEENS5_IJSH_SB_EEEEEEEvNS4_8identityES11_S1B_vS1C_EENS_8epilogue10collective6detail29Sm90TmaWarpSpecializedAdapterINS1F_15DefaultEpilogueISJ_SK_SK_NS1E_6thread17LinearCombinationISJ_Li1EffLNS1J_9ScaleType4KindE0ELNS_15FloatRoundStyleE2ESJ_EENS1_15EpilogueDefaultEEEEEvvEEEEvNT_6ParamsE --------------------------
	.section	.nv.shared._ZN7cutlass13device_kernelINS_4gemm6kernel13GemmUniversalIN4cute5tupleIJiiiiEEENS1_10collective13CollectiveMmaINS1_34MainloopSm90TmaGmmaWarpSpecializedILi32ENS5_IJNS4_1CILi1EEESB_SB_EEENS1_32KernelTmaWarpSpecializedPingpongEEENS5_IJNSA_ILi64EEENSA_ILi160EEENSA_ILi16EEEEEENS_6half_tENS5_IJlSB_lEEESJ_SK_NS4_8TiledMMAINS4_8MMA_AtomIJNS4_4SM904GMMA25MMA_64x32x16_F32F16F16_SSILNSO_5MajorE0ELSQ_0ELNSO_7ScaleInE1ELSR_1EEEEEENS4_6LayoutISC_NS5_IJNSA_ILi0EEESV_SV_EEEEENS5_IJNS4_10UnderscoreESY_SY_EEEEENS4_13SM90_TMA_LOADENS4_14ComposedLayoutINS4_7SwizzleILi1ELi4ELi3EEENS4_18smem_ptr_flag_bitsILi16EEENSU_INS5_IJNSA_ILi8EEESH_EEENS5_IJSH_SB_EEEEEEEvNS4_8identityES11_S1B_vS1C_EENS_8epilogue10collective6detail29Sm90TmaWarpSpecializedAdapterINS1F_15DefaultEpilogueISJ_SK_SK_NS1E_6thread17LinearCombinationISJ_Li1EffLNS1J_9ScaleType4KindE0ELNS_15FloatRoundStyleE2ESJ_EENS1_15EpilogueDefaultEEEEEvvEEEEvNT_6ParamsE,"aw",@nobits
	.sectionflags	@""
	.align	16
	.zero		1024


//--------------------- .nv.shared.reserved.0     --------------------------
	.section	.nv.shared.reserved.0,"aw",@nobits
	.weak		__nv_reservedSMEM_offset_0_alias
	.size		__nv_reservedSMEM_offset_0_alias, 0, 0
	.other		__nv_reservedSMEM_offset_0_alias,@"STO_CUDA_RESERVED_SHARED STV_DEFAULT"
__nv_reservedSMEM_offset_0_alias:
	.zero		0


//--------------------- .nv.global                --------------------------
	.section	.nv.global,"aw",@nobits
.nv.global:
	.type		_ZN39_INTERNAL_87159166_4_k_cu_02c19697_42454cute1_E,@object
	.size		_ZN39_INTERNAL_87159166_4_k_cu_02c19697_42454cute1_E,(_ZN39_INTERNAL_87159166_4_k_cu_02c19697_42454cuda3std3__45__cpo6cbeginE - _ZN39_INTERNAL_87159166_4_k_cu_02c19697_42454cute1_E)
_ZN39_INTERNAL_87159166_4_k_cu_02c19697_42454cute1_E:
	.zero		1
	.type		_ZN39_INTERNAL_87159166_4_k_cu_02c19697_42454cuda3std3__45__cpo6cbeginE,@object
	.size		_ZN39_INTERNAL_87159166_4_k_cu_02c19697_42454cuda3std3__45__cpo6cbeginE,(_ZN39_INTERNAL_87159166_4_k_cu_02c19697_42454cuda3std3__48in_placeE - _ZN39_INTERNAL_87159166_4_k_cu_02c19697_42454cuda3std3__45__cpo6cbeginE)
_ZN39_INTERNAL_87159166_4_k_cu_02c19697_42454cuda3std3__45__cpo6cbeginE:
	.zero		1
	.type		_ZN39_INTERNAL_87159166_4_k_cu_02c19697_42454cuda3std3__48in_placeE,@object
	.size		_ZN39_INTERNAL_87159166_4_k_cu_02c19697_42454cuda3std3__48in_placeE,(_ZN39_INTERNAL_87159166_4_k_cu_02c19697_42454cuda3std6ranges3__45__cpo9iter_moveE - _ZN39_INTERNAL_87159166_4_k_cu_02c19697_42454cuda3std3__48in_placeE)
_ZN39_INTERNAL_87159166_4_k_cu_02c19697_42454cuda3std3__48in_placeE:
	.zero		1
	.type		_ZN39_INTERNAL_87159166_4_k_cu_02c19697_42454cuda3std6ranges3__45__cpo9iter_moveE,@object
	.size		_ZN39_INTERNAL_87159166_4_k_cu_02c19697_42454cuda3std6ranges3__45__cpo9iter_moveE,(_ZN39_INTERNAL_87159166_4_k_cu_02c19697_42454cuda3std3__45__cpo5beginE - _ZN39_INTERNAL_87159166_4_k_cu_02c19697_42454cuda3std6ranges3__45__cpo9iter_moveE)
_ZN39_INTERNAL_87159166_4_k_cu_02c19697_42454cuda3std6ranges3__45__cpo9iter_moveE:
	.zero		1
	.type		_ZN39_INTERNAL_87159166_4_k_cu_02c19697_42454cuda3std3__45__cpo5beginE,@object
	.size		_ZN39_INTERNAL_87159166_4_k_cu_02c19697_42454cuda3std3__45__cpo5beginE,(_ZN39_INTERNAL_87159166_4_k_cu_02c19697_42454cuda3std3__441_GLOBAL__N__87159166_4_k_cu_02c19697_42456ignoreE - _ZN39_INTERNAL_87159166_4_k_cu_02c19697_42454cuda3std3__45__cpo5beginE)
_ZN39_INTERNAL_87159166_4_k_cu_02c19697_42454cuda3std3__45__cpo5beginE:
	.zero		1
	.type		_ZN39_INTERNAL_87159166_4_k_cu_02c19697_42454cuda3std3__441_GLOBAL__N__87159166_4_k_cu_02c19697_42456ignoreE,@object
	.size		_ZN39_INTERNAL_87159166_4_k_cu_02c19697_42454cuda3std3__441_GLOBAL__N__87159166_4_k_cu_02c19697_42456ignoreE,(_ZN39_INTERNAL_87159166_4_k_cu_02c19697_42454cute7productE - _ZN39_INTERNAL_87159166_4_k_cu_02c19697_42454cuda3std3__441_GLOBAL__N__87159166_4_k_cu_02c19697_42456ignoreE)
_ZN39_INTERNAL_87159166_4_k_cu_02c19697_42454cuda3std3__441_GLOBAL__N__87159166_4_k_cu_02c19697_42456ignoreE:
	.zero		1
	.type		_ZN39_INTERNAL_87159166_4_k_cu_02c19697_42454cute7productE,@object
	.size		_ZN39_INTERNAL_87159166_4_k_cu_02c19697_42454cute7productE,(_ZN39_INTERNAL_87159166_4_k_cu_02c19697_42454cuda3std3__45__cpo3endE - _ZN39_INTERNAL_87159166_4_k_cu_02c19697_42454cute7productE)
_ZN39_INTERNAL_87159166_4_k_cu_02c19697_42454cute7productE:
	.zero		1
	.type		_ZN39_INTERNAL_87159166_4_k_cu_02c19697_42454cuda3std3__45__cpo3endE,@object
	.size		_ZN39_INTERNAL_87159166_4_k_cu_02c19697_42454cuda3std3__45__cpo3endE,(_ZN39_INTERNAL_87159166_4_k_cu_02c19697_42454cuda3std3__419piecewise_constructE - _ZN39_INTERNAL_87159166_4_k_cu_02c19697_42454cuda3std3__45__cpo3endE)
_ZN39_INTERNAL_87159166_4_k_cu_02c19697_42454cuda3std3__45__cpo3endE:
	.zero		1
	.type		_ZN39_INTERNAL_87159166_4_k_cu_02c19697_42454cuda3std3__419piecewise_constructE,@object
	.size		_ZN39_INTERNAL_87159166_4_k_cu_02c19697_42454cuda3std3__419piecewise_constructE,(_ZN39_INTERNAL_87159166_4_k_cu_02c19697_42454cuda3std3__45__cpo4cendE - _ZN39_INTERNAL_87159166_4_k_cu_02c19697_42454cuda3std3__419piecewise_constructE)
_ZN39_INTERNAL_87159166_4_k_cu_02c19697_42454cuda3std3__419piecewise_constructE:
	.zero		1
	.type		_ZN39_INTERNAL_87159166_4_k_cu_02c19697_42454cuda3std3__45__cpo4cendE,@object
	.size		_ZN39_INTERNAL_87159166_4_k_cu_02c19697_42454cuda3std3__45__cpo4cendE,(_ZN39_INTERNAL_87159166_4_k_cu_02c19697_42454cuda3std6ranges3__45__cpo4swapE - _ZN39_INTERNAL_87159166_4_k_cu_02c19697_42454cuda3std3__45__cpo4cendE)
_ZN39_INTERNAL_87159166_4_k_cu_02c19697_42454cuda3std3__45__cpo4cendE:
	.zero		1
	.type		_ZN39_INTERNAL_87159166_4_k_cu_02c19697_42454cuda3std6ranges3__45__cpo4swapE,@object
	.size		_ZN39_INTERNAL_87159166_4_k_cu_02c19697_42454cuda3std6ranges3__45__cpo4swapE,(.L_8 - _ZN39_INTERNAL_87159166_4_k_cu_02c19697_42454cuda3std6ranges3__45__cpo4swapE)
_ZN39_INTERNAL_87159166_4_k_cu_02c19697_42454cuda3std6ranges3__45__cpo4swapE:
	.zero		1
.L_8:


//--------------------- .nv.constant0._ZN7cutlass13device_kernelINS_4gemm6kernel13GemmUniversalIN4cute5tupleIJiiiiEEENS1_10collective13CollectiveMmaINS1_34MainloopSm90TmaGmmaWarpSpecializedILi32ENS5_IJNS4_1CILi1EEESB_SB_EEENS1_32KernelTmaWarpSpecializedPingpongEEENS5_IJNSA_ILi64EEENSA_ILi160EEENSA_ILi16EEEEEENS_6half_tENS5_IJlSB_lEEESJ_SK_NS4_8TiledMMAINS4_8MMA_AtomIJNS4_4SM904GMMA25MMA_64x32x16_F32F16F16_SSILNSO_5MajorE0ELSQ_0ELNSO_7ScaleInE1ELSR_1EEEEEENS4_6LayoutISC_NS5_IJNSA_ILi0EEESV_SV_EEEEENS5_IJNS4_10UnderscoreESY_SY_EEEEENS4_13SM90_TMA_LOADENS4_14ComposedLayoutINS4_7SwizzleILi1ELi4ELi3EEENS4_18smem_ptr_flag_bitsILi16EEENSU_INS5_IJNSA_ILi8EEESH_EEENS5_IJSH_SB_EEEEEEEvNS4_8identityES11_S1B_vS1C_EENS_8epilogue10collective6detail29Sm90TmaWarpSpecializedAdapterINS1F_15DefaultEpilogueISJ_SK_SK_NS1E_6thread17LinearCombinationISJ_Li1EffLNS1J_9ScaleType4KindE0ELNS_15FloatRoundStyleE2ESJ_EENS1_15EpilogueDefaultEEEEEvvEEEEvNT_6ParamsE --------------------------
	.section	.nv.constant0._ZN7cutlass13device_kernelINS_4gemm6kernel13GemmUniversalIN4cute5tupleIJiiiiEEENS1_10collective13CollectiveMmaINS1_34MainloopSm90TmaGmmaWarpSpecializedILi32ENS5_IJNS4_1CILi1EEESB_SB_EEENS1_32KernelTmaWarpSpecializedPingpongEEENS5_IJNSA_ILi64EEENSA_ILi160EEENSA_ILi16EEEEEENS_6half_tENS5_IJlSB_lEEESJ_SK_NS4_8TiledMMAINS4_8MMA_AtomIJNS4_4SM904GMMA25MMA_64x32x16_F32F16F16_SSILNSO_5MajorE0ELSQ_0ELNSO_7ScaleInE1ELSR_1EEEEEENS4_6LayoutISC_NS5_IJNSA_ILi0EEESV_SV_EEEEENS5_IJNS4_10UnderscoreESY_SY_EEEEENS4_13SM90_TMA_LOADENS4_14ComposedLayoutINS4_7SwizzleILi1ELi4ELi3EEENS4_18smem_ptr_flag_bitsILi16EEENSU_INS5_IJNSA_ILi8EEESH_EEENS5_IJSH_SB_EEEEEEEvNS4_8identityES11_S1B_vS1C_EENS_8epilogue10collective6detail29Sm90TmaWarpSpecializedAdapterINS1F_15DefaultEpilogueISJ_SK_SK_NS1E_6thread17LinearCombinationISJ_Li1EffLNS1J_9ScaleType4KindE0ELNS_15FloatRoundStyleE2ESJ_EENS1_15EpilogueDefaultEEEEEvvEEEEvNT_6ParamsE,"a",@progbits
	.sectionflags	@""
	.align	4
.nv.constant0._ZN7cutlass13device_kernelINS_4gemm6kernel13GemmUniversalIN4cute5tupleIJiiiiEEENS1_10collective13CollectiveMmaINS1_34MainloopSm90TmaGmmaWarpSpecializedILi32ENS5_IJNS4_1CILi1EEESB_SB_EEENS1_32KernelTmaWarpSpecializedPingpongEEENS5_IJNSA_ILi64EEENSA_ILi160EEENSA_ILi16EEEEEENS_6half_tENS5_IJlSB_lEEESJ_SK_NS4_8TiledMMAINS4_8MMA_AtomIJNS4_4SM904GMMA25MMA_64x32x16_F32F16F16_SSILNSO_5MajorE0ELSQ_0ELNSO_7ScaleInE1ELSR_1EEEEEENS4_6LayoutISC_NS5_IJNSA_ILi0EEESV_SV_EEEEENS5_IJNS4_10UnderscoreESY_SY_EEEEENS4_13SM90_TMA_LOADENS4_14ComposedLayoutINS4_7SwizzleILi1ELi4ELi3EEENS4_18smem_ptr_flag_bitsILi16EEENSU_INS5_IJNSA_ILi8EEESH_EEENS5_IJSH_SB_EEEEEEEvNS4_8identityES11_S1B_vS1C_EENS_8epilogue10collective6detail29Sm90TmaWarpSpecializedAdapterINS1F_15DefaultEpilogueISJ_SK_SK_NS1E_6thread17LinearCombinationISJ_Li1EffLNS1J_9ScaleType4KindE0ELNS_15FloatRoundStyleE2ESJ_EENS1_15EpilogueDefaultEEEEEvvEEEEvNT_6ParamsE:
	.zero		1664


//--------------------- SYMBOLS --------------------------

	.type		.nv.reservedSmem.offset0,@object
	.size		.nv.reservedSmem.offset0,0x4
	.type		__assertfail,@function
